//
// Generated by NVIDIA NVVM Compiler
//
// Compiler Build ID: CL-36424714
// Cuda compilation tools, release 13.0, V13.0.88
// Based on NVVM 20.0.0
//

.version 9.0
.target sm_100
.address_size 64

	// .globl	_Z17executeFirstLayerPfS_S_

.visible .entry _Z17executeFirstLayerPfS_S_(
	.param .u64 .ptr .align 1 _Z17executeFirstLayerPfS_S__param_0,
	.param .u64 .ptr .align 1 _Z17executeFirstLayerPfS_S__param_1,
	.param .u64 .ptr .align 1 _Z17executeFirstLayerPfS_S__param_2
)
{
	.reg .pred 	%p<4>;
	.reg .b32 	%r<9>;
	.reg .b32 	%f<97>;
	.reg .b64 	%rd<16>;
	.reg .b64 	%fd<5>;

	ld.param.u64 	%rd1, [_Z17executeFirstLayerPfS_S__param_0];
	ld.param.u64 	%rd2, [_Z17executeFirstLayerPfS_S__param_1];
	ld.param.u64 	%rd3, [_Z17executeFirstLayerPfS_S__param_2];
	cvta.to.global.u64 	%rd4, %rd2;
	mov.u32 	%r1, %ctaid.x;
	mov.u32 	%r2, %tid.x;
	mov.u32 	%r3, %tid.y;
	mul.lo.s32 	%r4, %r1, 26;
	shl.b32 	%r5, %r2, 1;
	bar.sync 	0;
	mul.wide.u32 	%rd5, %r4, 4;
	add.s64 	%rd6, %rd4, %rd5;
	mad.lo.s32 	%r6, %r3, 58, %r5;
	ld.global.f32 	%f1, [%rd6];
	add.f32 	%f2, %f1, 0f00000000;
	cvta.to.global.u64 	%rd7, %rd1;
	mul.wide.u32 	%rd8, %r6, 4;
	add.s64 	%rd9, %rd7, %rd8;
	ld.global.f32 	%f3, [%rd9];
	ld.global.f32 	%f4, [%rd6+4];
	fma.rn.f32 	%f5, %f3, %f4, %f2;
	ld.global.f32 	%f6, [%rd9+4];
	ld.global.f32 	%f7, [%rd6+8];
	fma.rn.f32 	%f8, %f6, %f7, %f5;
	ld.global.f32 	%f9, [%rd9+8];
	ld.global.f32 	%f10, [%rd6+12];
	fma.rn.f32 	%f11, %f9, %f10, %f8;
	ld.global.f32 	%f12, [%rd9+12];
	ld.global.f32 	%f13, [%rd6+16];
	fma.rn.f32 	%f14, %f12, %f13, %f11;
	ld.global.f32 	%f15, [%rd9+16];
	ld.global.f32 	%f16, [%rd6+20];
	fma.rn.f32 	%f17, %f15, %f16, %f14;
	ld.global.f32 	%f18, [%rd9+116];
	ld.global.f32 	%f19, [%rd6+24];
	fma.rn.f32 	%f20, %f18, %f19, %f17;
	ld.global.f32 	%f21, [%rd9+120];
	ld.global.f32 	%f22, [%rd6+28];
	fma.rn.f32 	%f23, %f21, %f22, %f20;
	ld.global.f32 	%f24, [%rd9+124];
	ld.global.f32 	%f25, [%rd6+32];
	fma.rn.f32 	%f26, %f24, %f25, %f23;
	ld.global.f32 	%f27, [%rd9+128];
	ld.global.f32 	%f28, [%rd6+36];
	fma.rn.f32 	%f29, %f27, %f28, %f26;
	ld.global.f32 	%f30, [%rd9+132];
	ld.global.f32 	%f31, [%rd6+40];
	fma.rn.f32 	%f32, %f30, %f31, %f29;
	ld.global.f32 	%f33, [%rd9+232];
	ld.global.f32 	%f34, [%rd6+44];
	fma.rn.f32 	%f35, %f33, %f34, %f32;
	ld.global.f32 	%f36, [%rd9+236];
	ld.global.f32 	%f37, [%rd6+48];
	fma.rn.f32 	%f38, %f36, %f37, %f35;
	ld.global.f32 	%f39, [%rd9+240];
	ld.global.f32 	%f40, [%rd6+52];
	fma.rn.f32 	%f41, %f39, %f40, %f38;
	ld.global.f32 	%f42, [%rd9+244];
	ld.global.f32 	%f43, [%rd6+56];
	fma.rn.f32 	%f44, %f42, %f43, %f41;
	ld.global.f32 	%f45, [%rd9+248];
	ld.global.f32 	%f46, [%rd6+60];
	fma.rn.f32 	%f47, %f45, %f46, %f44;
	ld.global.f32 	%f48, [%rd9+348];
	ld.global.f32 	%f49, [%rd6+64];
	fma.rn.f32 	%f50, %f48, %f49, %f47;
	ld.global.f32 	%f51, [%rd9+352];
	ld.global.f32 	%f52, [%rd6+68];
	fma.rn.f32 	%f53, %f51, %f52, %f50;
	ld.global.f32 	%f54, [%rd9+356];
	ld.global.f32 	%f55, [%rd6+72];
	fma.rn.f32 	%f56, %f54, %f55, %f53;
	ld.global.f32 	%f57, [%rd9+360];
	ld.global.f32 	%f58, [%rd6+76];
	fma.rn.f32 	%f59, %f57, %f58, %f56;
	ld.global.f32 	%f60, [%rd9+364];
	ld.global.f32 	%f61, [%rd6+80];
	fma.rn.f32 	%f62, %f60, %f61, %f59;
	ld.global.f32 	%f63, [%rd9+464];
	ld.global.f32 	%f64, [%rd6+84];
	fma.rn.f32 	%f65, %f63, %f64, %f62;
	ld.global.f32 	%f66, [%rd9+468];
	ld.global.f32 	%f67, [%rd6+88];
	fma.rn.f32 	%f68, %f66, %f67, %f65;
	ld.global.f32 	%f69, [%rd9+472];
	ld.global.f32 	%f70, [%rd6+92];
	fma.rn.f32 	%f71, %f69, %f70, %f68;
	ld.global.f32 	%f72, [%rd9+476];
	ld.global.f32 	%f73, [%rd6+96];
	fma.rn.f32 	%f74, %f72, %f73, %f71;
	ld.global.f32 	%f75, [%rd9+480];
	ld.global.f32 	%f76, [%rd6+100];
	fma.rn.f32 	%f77, %f75, %f76, %f74;
	cvta.to.global.u64 	%rd10, %rd3;
	cvt.f64.f32 	%fd1, %f77;
	mul.f64 	%fd2, %fd1, 0d3FE55555571F7693;
	cvt.rn.f32.f64 	%f78, %fd2;
	abs.f32 	%f79, %f78;
	mul.f32 	%f80, %f79, 0f4038AA3B;
	ex2.approx.ftz.f32 	%f81, %f80;
	add.f32 	%f82, %f81, 0f3F800000;
	rcp.approx.ftz.f32 	%f83, %f82;
	fma.rn.f32 	%f84, %f83, 0fC0000000, 0f3F800000;
	setp.ge.f32 	%p1, %f79, 0f41102CB4;
	selp.f32 	%f85, 0f3F800000, %f84, %p1;
	abs.f32 	%f86, %f85;
	neg.f32 	%f87, %f86;
	mov.b64 	%rd11, %fd2;
	shr.u64 	%rd12, %rd11, 63;
	and.b64  	%rd13, %rd12, 1;
	setp.eq.b64 	%p2, %rd13, 1;
	selp.f32 	%f88, %f87, %f86, %p2;
	mul.f32 	%f89, %f78, %f78;
	fma.rn.f32 	%f90, %f89, 0f3C80F082, 0fBD563CAE;
	fma.rn.f32 	%f91, %f90, %f89, 0f3E085941;
	fma.rn.f32 	%f92, %f91, %f89, 0fBEAAA9ED;
	fma.rn.f32 	%f93, %f92, %f89, 0f00000000;
	fma.rn.f32 	%f94, %f93, %f78, %f78;
	setp.ge.f32 	%p3, %f79, 0f3F19999A;
	selp.f32 	%f95, %f88, %f94, %p3;
	cvt.f64.f32 	%fd3, %f95;
	mul.f64 	%fd4, %fd3, 0d3FFB74538EF34D6A;
	cvt.rn.f32.f64 	%f96, %fd4;
	mad.lo.s32 	%r7, %r3, 13, %r2;
	mad.lo.s32 	%r8, %r1, 169, %r7;
	mul.wide.u32 	%rd14, %r8, 4;
	add.s64 	%rd15, %rd10, %rd14;
	st.global.f32 	[%rd15], %f96;
	ret;

}
	// .globl	_Z18executeSecondLayerPfS_S_
.visible .entry _Z18executeSecondLayerPfS_S_(
	.param .u64 .ptr .align 1 _Z18executeSecondLayerPfS_S__param_0,
	.param .u64 .ptr .align 1 _Z18executeSecondLayerPfS_S__param_1,
	.param .u64 .ptr .align 1 _Z18executeSecondLayerPfS_S__param_2
)
{
	.reg .pred 	%p<6>;
	.reg .b32 	%r<10>;
	.reg .b32 	%f<475>;
	.reg .b64 	%rd<16>;
	.reg .b64 	%fd<5>;

	ld.param.u64 	%rd1, [_Z18executeSecondLayerPfS_S__param_0];
	ld.param.u64 	%rd2, [_Z18executeSecondLayerPfS_S__param_1];
	ld.param.u64 	%rd3, [_Z18executeSecondLayerPfS_S__param_2];
	cvta.to.global.u64 	%rd4, %rd1;
	cvta.to.global.u64 	%rd5, %rd2;
	mov.u32 	%r1, %ctaid.x;
	mov.u32 	%r2, %tid.x;
	mov.u32 	%r3, %tid.y;
	mul.lo.s32 	%r4, %r1, 156;
	shl.b32 	%r5, %r2, 1;
	bar.sync 	0;
	mul.wide.u32 	%rd6, %r4, 4;
	add.s64 	%rd7, %rd5, %rd6;
	ld.global.f32 	%f1, [%rd7];
	add.f32 	%f2, %f1, 0f00000000;
	setp.eq.s32 	%p1, %r1, 1;
	or.b32  	%r6, %r3, %r2;
	setp.eq.s32 	%p2, %r6, 0;
	add.f32 	%f3, %f2, 0f00000000;
	selp.f32 	%f4, %f3, %f2, %p2;
	selp.f32 	%f5, %f4, %f2, %p1;
	mad.lo.s32 	%r7, %r3, 26, %r5;
	mul.wide.u32 	%rd8, %r7, 4;
	add.s64 	%rd9, %rd4, %rd8;
	ld.global.f32 	%f6, [%rd9];
	ld.global.f32 	%f7, [%rd7+4];
	fma.rn.f32 	%f8, %f6, %f7, %f5;
	ld.global.f32 	%f9, [%rd9+676];
	ld.global.f32 	%f10, [%rd7+8];
	fma.rn.f32 	%f11, %f9, %f10, %f8;
	ld.global.f32 	%f12, [%rd9+1352];
	ld.global.f32 	%f13, [%rd7+12];
	fma.rn.f32 	%f14, %f12, %f13, %f11;
	ld.global.f32 	%f15, [%rd9+2028];
	ld.global.f32 	%f16, [%rd7+16];
	fma.rn.f32 	%f17, %f15, %f16, %f14;
	ld.global.f32 	%f18, [%rd9+2704];
	ld.global.f32 	%f19, [%rd7+20];
	fma.rn.f32 	%f20, %f18, %f19, %f17;
	ld.global.f32 	%f21, [%rd9+3380];
	ld.global.f32 	%f22, [%rd7+24];
	fma.rn.f32 	%f23, %f21, %f22, %f20;
	ld.global.f32 	%f24, [%rd9+4];
	ld.global.f32 	%f25, [%rd7+28];
	fma.rn.f32 	%f26, %f24, %f25, %f23;
	ld.global.f32 	%f27, [%rd9+680];
	ld.global.f32 	%f28, [%rd7+32];
	fma.rn.f32 	%f29, %f27, %f28, %f26;
	ld.global.f32 	%f30, [%rd9+1356];
	ld.global.f32 	%f31, [%rd7+36];
	fma.rn.f32 	%f32, %f30, %f31, %f29;
	ld.global.f32 	%f33, [%rd9+2032];
	ld.global.f32 	%f34, [%rd7+40];
	fma.rn.f32 	%f35, %f33, %f34, %f32;
	ld.global.f32 	%f36, [%rd9+2708];
	ld.global.f32 	%f37, [%rd7+44];
	fma.rn.f32 	%f38, %f36, %f37, %f35;
	ld.global.f32 	%f39, [%rd9+3384];
	ld.global.f32 	%f40, [%rd7+48];
	fma.rn.f32 	%f41, %f39, %f40, %f38;
	ld.global.f32 	%f42, [%rd9+8];
	ld.global.f32 	%f43, [%rd7+52];
	fma.rn.f32 	%f44, %f42, %f43, %f41;
	ld.global.f32 	%f45, [%rd9+684];
	ld.global.f32 	%f46, [%rd7+56];
	fma.rn.f32 	%f47, %f45, %f46, %f44;
	ld.global.f32 	%f48, [%rd9+1360];
	ld.global.f32 	%f49, [%rd7+60];
	fma.rn.f32 	%f50, %f48, %f49, %f47;
	ld.global.f32 	%f51, [%rd9+2036];
	ld.global.f32 	%f52, [%rd7+64];
	fma.rn.f32 	%f53, %f51, %f52, %f50;
	ld.global.f32 	%f54, [%rd9+2712];
	ld.global.f32 	%f55, [%rd7+68];
	fma.rn.f32 	%f56, %f54, %f55, %f53;
	ld.global.f32 	%f57, [%rd9+3388];
	ld.global.f32 	%f58, [%rd7+72];
	fma.rn.f32 	%f59, %f57, %f58, %f56;
	ld.global.f32 	%f60, [%rd9+12];
	ld.global.f32 	%f61, [%rd7+76];
	fma.rn.f32 	%f62, %f60, %f61, %f59;
	ld.global.f32 	%f63, [%rd9+688];
	ld.global.f32 	%f64, [%rd7+80];
	fma.rn.f32 	%f65, %f63, %f64, %f62;
	ld.global.f32 	%f66, [%rd9+1364];
	ld.global.f32 	%f67, [%rd7+84];
	fma.rn.f32 	%f68, %f66, %f67, %f65;
	ld.global.f32 	%f69, [%rd9+2040];
	ld.global.f32 	%f70, [%rd7+88];
	fma.rn.f32 	%f71, %f69, %f70, %f68;
	ld.global.f32 	%f72, [%rd9+2716];
	ld.global.f32 	%f73, [%rd7+92];
	fma.rn.f32 	%f74, %f72, %f73, %f71;
	ld.global.f32 	%f75, [%rd9+3392];
	ld.global.f32 	%f76, [%rd7+96];
	fma.rn.f32 	%f77, %f75, %f76, %f74;
	ld.global.f32 	%f78, [%rd9+16];
	ld.global.f32 	%f79, [%rd7+100];
	fma.rn.f32 	%f80, %f78, %f79, %f77;
	ld.global.f32 	%f81, [%rd9+692];
	ld.global.f32 	%f82, [%rd7+104];
	fma.rn.f32 	%f83, %f81, %f82, %f80;
	ld.global.f32 	%f84, [%rd9+1368];
	ld.global.f32 	%f85, [%rd7+108];
	fma.rn.f32 	%f86, %f84, %f85, %f83;
	ld.global.f32 	%f87, [%rd9+2044];
	ld.global.f32 	%f88, [%rd7+112];
	fma.rn.f32 	%f89, %f87, %f88, %f86;
	ld.global.f32 	%f90, [%rd9+2720];
	ld.global.f32 	%f91, [%rd7+116];
	fma.rn.f32 	%f92, %f90, %f91, %f89;
	ld.global.f32 	%f93, [%rd9+3396];
	ld.global.f32 	%f94, [%rd7+120];
	fma.rn.f32 	%f95, %f93, %f94, %f92;
	ld.global.f32 	%f96, [%rd9+52];
	ld.global.f32 	%f97, [%rd7+124];
	fma.rn.f32 	%f98, %f96, %f97, %f95;
	ld.global.f32 	%f99, [%rd9+728];
	ld.global.f32 	%f100, [%rd7+128];
	fma.rn.f32 	%f101, %f99, %f100, %f98;
	ld.global.f32 	%f102, [%rd9+1404];
	ld.global.f32 	%f103, [%rd7+132];
	fma.rn.f32 	%f104, %f102, %f103, %f101;
	ld.global.f32 	%f105, [%rd9+2080];
	ld.global.f32 	%f106, [%rd7+136];
	fma.rn.f32 	%f107, %f105, %f106, %f104;
	ld.global.f32 	%f108, [%rd9+2756];
	ld.global.f32 	%f109, [%rd7+140];
	fma.rn.f32 	%f110, %f108, %f109, %f107;
	ld.global.f32 	%f111, [%rd9+3432];
	ld.global.f32 	%f112, [%rd7+144];
	fma.rn.f32 	%f113, %f111, %f112, %f110;
	ld.global.f32 	%f114, [%rd9+56];
	ld.global.f32 	%f115, [%rd7+148];
	fma.rn.f32 	%f116, %f114, %f115, %f113;
	ld.global.f32 	%f117, [%rd9+732];
	ld.global.f32 	%f118, [%rd7+152];
	fma.rn.f32 	%f119, %f117, %f118, %f116;
	ld.global.f32 	%f120, [%rd9+1408];
	ld.global.f32 	%f121, [%rd7+156];
	fma.rn.f32 	%f122, %f120, %f121, %f119;
	ld.global.f32 	%f123, [%rd9+2084];
	ld.global.f32 	%f124, [%rd7+160];
	fma.rn.f32 	%f125, %f123, %f124, %f122;
	ld.global.f32 	%f126, [%rd9+2760];
	ld.global.f32 	%f127, [%rd7+164];
	fma.rn.f32 	%f128, %f126, %f127, %f125;
	ld.global.f32 	%f129, [%rd9+3436];
	ld.global.f32 	%f130, [%rd7+168];
	fma.rn.f32 	%f131, %f129, %f130, %f128;
	ld.global.f32 	%f132, [%rd9+60];
	ld.global.f32 	%f133, [%rd7+172];
	fma.rn.f32 	%f134, %f132, %f133, %f131;
	ld.global.f32 	%f135, [%rd9+736];
	ld.global.f32 	%f136, [%rd7+176];
	fma.rn.f32 	%f137, %f135, %f136, %f134;
	ld.global.f32 	%f138, [%rd9+1412];
	ld.global.f32 	%f139, [%rd7+180];
	fma.rn.f32 	%f140, %f138, %f139, %f137;
	ld.global.f32 	%f141, [%rd9+2088];
	ld.global.f32 	%f142, [%rd7+184];
	fma.rn.f32 	%f143, %f141, %f142, %f140;
	ld.global.f32 	%f144, [%rd9+2764];
	ld.global.f32 	%f145, [%rd7+188];
	fma.rn.f32 	%f146, %f144, %f145, %f143;
	ld.global.f32 	%f147, [%rd9+3440];
	ld.global.f32 	%f148, [%rd7+192];
	fma.rn.f32 	%f149, %f147, %f148, %f146;
	ld.global.f32 	%f150, [%rd9+64];
	ld.global.f32 	%f151, [%rd7+196];
	fma.rn.f32 	%f152, %f150, %f151, %f149;
	ld.global.f32 	%f153, [%rd9+740];
	ld.global.f32 	%f154, [%rd7+200];
	fma.rn.f32 	%f155, %f153, %f154, %f152;
	ld.global.f32 	%f156, [%rd9+1416];
	ld.global.f32 	%f157, [%rd7+204];
	fma.rn.f32 	%f158, %f156, %f157, %f155;
	ld.global.f32 	%f159, [%rd9+2092];
	ld.global.f32 	%f160, [%rd7+208];
	fma.rn.f32 	%f161, %f159, %f160, %f158;
	ld.global.f32 	%f162, [%rd9+2768];
	ld.global.f32 	%f163, [%rd7+212];
	fma.rn.f32 	%f164, %f162, %f163, %f161;
	ld.global.f32 	%f165, [%rd9+3444];
	ld.global.f32 	%f166, [%rd7+216];
	fma.rn.f32 	%f167, %f165, %f166, %f164;
	ld.global.f32 	%f168, [%rd9+68];
	ld.global.f32 	%f169, [%rd7+220];
	fma.rn.f32 	%f170, %f168, %f169, %f167;
	ld.global.f32 	%f171, [%rd9+744];
	ld.global.f32 	%f172, [%rd7+224];
	fma.rn.f32 	%f173, %f171, %f172, %f170;
	ld.global.f32 	%f174, [%rd9+1420];
	ld.global.f32 	%f175, [%rd7+228];
	fma.rn.f32 	%f176, %f174, %f175, %f173;
	ld.global.f32 	%f177, [%rd9+2096];
	ld.global.f32 	%f178, [%rd7+232];
	fma.rn.f32 	%f179, %f177, %f178, %f176;
	ld.global.f32 	%f180, [%rd9+2772];
	ld.global.f32 	%f181, [%rd7+236];
	fma.rn.f32 	%f182, %f180, %f181, %f179;
	ld.global.f32 	%f183, [%rd9+3448];
	ld.global.f32 	%f184, [%rd7+240];
	fma.rn.f32 	%f185, %f183, %f184, %f182;
	ld.global.f32 	%f186, [%rd9+104];
	ld.global.f32 	%f187, [%rd7+244];
	fma.rn.f32 	%f188, %f186, %f187, %f185;
	ld.global.f32 	%f189, [%rd9+780];
	ld.global.f32 	%f190, [%rd7+248];
	fma.rn.f32 	%f191, %f189, %f190, %f188;
	ld.global.f32 	%f192, [%rd9+1456];
	ld.global.f32 	%f193, [%rd7+252];
	fma.rn.f32 	%f194, %f192, %f193, %f191;
	ld.global.f32 	%f195, [%rd9+2132];
	ld.global.f32 	%f196, [%rd7+256];
	fma.rn.f32 	%f197, %f195, %f196, %f194;
	ld.global.f32 	%f198, [%rd9+2808];
	ld.global.f32 	%f199, [%rd7+260];
	fma.rn.f32 	%f200, %f198, %f199, %f197;
	ld.global.f32 	%f201, [%rd9+3484];
	ld.global.f32 	%f202, [%rd7+264];
	fma.rn.f32 	%f203, %f201, %f202, %f200;
	ld.global.f32 	%f204, [%rd9+108];
	ld.global.f32 	%f205, [%rd7+268];
	fma.rn.f32 	%f206, %f204, %f205, %f203;
	ld.global.f32 	%f207, [%rd9+784];
	ld.global.f32 	%f208, [%rd7+272];
	fma.rn.f32 	%f209, %f207, %f208, %f206;
	ld.global.f32 	%f210, [%rd9+1460];
	ld.global.f32 	%f211, [%rd7+276];
	fma.rn.f32 	%f212, %f210, %f211, %f209;
	ld.global.f32 	%f213, [%rd9+2136];
	ld.global.f32 	%f214, [%rd7+280];
	fma.rn.f32 	%f215, %f213, %f214, %f212;
	ld.global.f32 	%f216, [%rd9+2812];
	ld.global.f32 	%f217, [%rd7+284];
	fma.rn.f32 	%f218, %f216, %f217, %f215;
	ld.global.f32 	%f219, [%rd9+3488];
	ld.global.f32 	%f220, [%rd7+288];
	fma.rn.f32 	%f221, %f219, %f220, %f218;
	ld.global.f32 	%f222, [%rd9+112];
	ld.global.f32 	%f223, [%rd7+292];
	fma.rn.f32 	%f224, %f222, %f223, %f221;
	ld.global.f32 	%f225, [%rd9+788];
	ld.global.f32 	%f226, [%rd7+296];
	fma.rn.f32 	%f227, %f225, %f226, %f224;
	ld.global.f32 	%f228, [%rd9+1464];
	ld.global.f32 	%f229, [%rd7+300];
	fma.rn.f32 	%f230, %f228, %f229, %f227;
	ld.global.f32 	%f231, [%rd9+2140];
	ld.global.f32 	%f232, [%rd7+304];
	fma.rn.f32 	%f233, %f231, %f232, %f230;
	ld.global.f32 	%f234, [%rd9+2816];
	ld.global.f32 	%f235, [%rd7+308];
	fma.rn.f32 	%f236, %f234, %f235, %f233;
	ld.global.f32 	%f237, [%rd9+3492];
	ld.global.f32 	%f238, [%rd7+312];
	fma.rn.f32 	%f239, %f237, %f238, %f236;
	ld.global.f32 	%f240, [%rd9+116];
	ld.global.f32 	%f241, [%rd7+316];
	fma.rn.f32 	%f242, %f240, %f241, %f239;
	ld.global.f32 	%f243, [%rd9+792];
	ld.global.f32 	%f244, [%rd7+320];
	fma.rn.f32 	%f245, %f243, %f244, %f242;
	ld.global.f32 	%f246, [%rd9+1468];
	ld.global.f32 	%f247, [%rd7+324];
	fma.rn.f32 	%f248, %f246, %f247, %f245;
	ld.global.f32 	%f249, [%rd9+2144];
	ld.global.f32 	%f250, [%rd7+328];
	fma.rn.f32 	%f251, %f249, %f250, %f248;
	ld.global.f32 	%f252, [%rd9+2820];
	ld.global.f32 	%f253, [%rd7+332];
	fma.rn.f32 	%f254, %f252, %f253, %f251;
	ld.global.f32 	%f255, [%rd9+3496];
	ld.global.f32 	%f256, [%rd7+336];
	fma.rn.f32 	%f257, %f255, %f256, %f254;
	ld.global.f32 	%f258, [%rd9+120];
	ld.global.f32 	%f259, [%rd7+340];
	fma.rn.f32 	%f260, %f258, %f259, %f257;
	ld.global.f32 	%f261, [%rd9+796];
	ld.global.f32 	%f262, [%rd7+344];
	fma.rn.f32 	%f263, %f261, %f262, %f260;
	ld.global.f32 	%f264, [%rd9+1472];
	ld.global.f32 	%f265, [%rd7+348];
	fma.rn.f32 	%f266, %f264, %f265, %f263;
	ld.global.f32 	%f267, [%rd9+2148];
	ld.global.f32 	%f268, [%rd7+352];
	fma.rn.f32 	%f269, %f267, %f268, %f266;
	ld.global.f32 	%f270, [%rd9+2824];
	ld.global.f32 	%f271, [%rd7+356];
	fma.rn.f32 	%f272, %f270, %f271, %f269;
	ld.global.f32 	%f273, [%rd9+3500];
	ld.global.f32 	%f274, [%rd7+360];
	fma.rn.f32 	%f275, %f273, %f274, %f272;
	ld.global.f32 	%f276, [%rd9+156];
	ld.global.f32 	%f277, [%rd7+364];
	fma.rn.f32 	%f278, %f276, %f277, %f275;
	ld.global.f32 	%f279, [%rd9+832];
	ld.global.f32 	%f280, [%rd7+368];
	fma.rn.f32 	%f281, %f279, %f280, %f278;
	ld.global.f32 	%f282, [%rd9+1508];
	ld.global.f32 	%f283, [%rd7+372];
	fma.rn.f32 	%f284, %f282, %f283, %f281;
	ld.global.f32 	%f285, [%rd9+2184];
	ld.global.f32 	%f286, [%rd7+376];
	fma.rn.f32 	%f287, %f285, %f286, %f284;
	ld.global.f32 	%f288, [%rd9+2860];
	ld.global.f32 	%f289, [%rd7+380];
	fma.rn.f32 	%f290, %f288, %f289, %f287;
	ld.global.f32 	%f291, [%rd9+3536];
	ld.global.f32 	%f292, [%rd7+384];
	fma.rn.f32 	%f293, %f291, %f292, %f290;
	ld.global.f32 	%f294, [%rd9+160];
	ld.global.f32 	%f295, [%rd7+388];
	fma.rn.f32 	%f296, %f294, %f295, %f293;
	ld.global.f32 	%f297, [%rd9+836];
	ld.global.f32 	%f298, [%rd7+392];
	fma.rn.f32 	%f299, %f297, %f298, %f296;
	ld.global.f32 	%f300, [%rd9+1512];
	ld.global.f32 	%f301, [%rd7+396];
	fma.rn.f32 	%f302, %f300, %f301, %f299;
	ld.global.f32 	%f303, [%rd9+2188];
	ld.global.f32 	%f304, [%rd7+400];
	fma.rn.f32 	%f305, %f303, %f304, %f302;
	ld.global.f32 	%f306, [%rd9+2864];
	ld.global.f32 	%f307, [%rd7+404];
	fma.rn.f32 	%f308, %f306, %f307, %f305;
	ld.global.f32 	%f309, [%rd9+3540];
	ld.global.f32 	%f310, [%rd7+408];
	fma.rn.f32 	%f311, %f309, %f310, %f308;
	ld.global.f32 	%f312, [%rd9+164];
	ld.global.f32 	%f313, [%rd7+412];
	fma.rn.f32 	%f314, %f312, %f313, %f311;
	ld.global.f32 	%f315, [%rd9+840];
	ld.global.f32 	%f316, [%rd7+416];
	fma.rn.f32 	%f317, %f315, %f316, %f314;
	ld.global.f32 	%f318, [%rd9+1516];
	ld.global.f32 	%f319, [%rd7+420];
	fma.rn.f32 	%f320, %f318, %f319, %f317;
	ld.global.f32 	%f321, [%rd9+2192];
	ld.global.f32 	%f322, [%rd7+424];
	fma.rn.f32 	%f323, %f321, %f322, %f320;
	ld.global.f32 	%f324, [%rd9+2868];
	ld.global.f32 	%f325, [%rd7+428];
	fma.rn.f32 	%f326, %f324, %f325, %f323;
	ld.global.f32 	%f327, [%rd9+3544];
	ld.global.f32 	%f328, [%rd7+432];
	fma.rn.f32 	%f329, %f327, %f328, %f326;
	ld.global.f32 	%f330, [%rd9+168];
	ld.global.f32 	%f331, [%rd7+436];
	fma.rn.f32 	%f332, %f330, %f331, %f329;
	ld.global.f32 	%f333, [%rd9+844];
	ld.global.f32 	%f334, [%rd7+440];
	fma.rn.f32 	%f335, %f333, %f334, %f332;
	ld.global.f32 	%f336, [%rd9+1520];
	ld.global.f32 	%f337, [%rd7+444];
	fma.rn.f32 	%f338, %f336, %f337, %f335;
	ld.global.f32 	%f339, [%rd9+2196];
	ld.global.f32 	%f340, [%rd7+448];
	fma.rn.f32 	%f341, %f339, %f340, %f338;
	ld.global.f32 	%f342, [%rd9+2872];
	ld.global.f32 	%f343, [%rd7+452];
	fma.rn.f32 	%f344, %f342, %f343, %f341;
	ld.global.f32 	%f345, [%rd9+3548];
	ld.global.f32 	%f346, [%rd7+456];
	fma.rn.f32 	%f347, %f345, %f346, %f344;
	ld.global.f32 	%f348, [%rd9+172];
	ld.global.f32 	%f349, [%rd7+460];
	fma.rn.f32 	%f350, %f348, %f349, %f347;
	ld.global.f32 	%f351, [%rd9+848];
	ld.global.f32 	%f352, [%rd7+464];
	fma.rn.f32 	%f353, %f351, %f352, %f350;
	ld.global.f32 	%f354, [%rd9+1524];
	ld.global.f32 	%f355, [%rd7+468];
	fma.rn.f32 	%f356, %f354, %f355, %f353;
	ld.global.f32 	%f357, [%rd9+2200];
	ld.global.f32 	%f358, [%rd7+472];
	fma.rn.f32 	%f359, %f357, %f358, %f356;
	ld.global.f32 	%f360, [%rd9+2876];
	ld.global.f32 	%f361, [%rd7+476];
	fma.rn.f32 	%f362, %f360, %f361, %f359;
	ld.global.f32 	%f363, [%rd9+3552];
	ld.global.f32 	%f364, [%rd7+480];
	fma.rn.f32 	%f365, %f363, %f364, %f362;
	ld.global.f32 	%f366, [%rd9+208];
	ld.global.f32 	%f367, [%rd7+484];
	fma.rn.f32 	%f368, %f366, %f367, %f365;
	ld.global.f32 	%f369, [%rd9+884];
	ld.global.f32 	%f370, [%rd7+488];
	fma.rn.f32 	%f371, %f369, %f370, %f368;
	ld.global.f32 	%f372, [%rd9+1560];
	ld.global.f32 	%f373, [%rd7+492];
	fma.rn.f32 	%f374, %f372, %f373, %f371;
	ld.global.f32 	%f375, [%rd9+2236];
	ld.global.f32 	%f376, [%rd7+496];
	fma.rn.f32 	%f377, %f375, %f376, %f374;
	ld.global.f32 	%f378, [%rd9+2912];
	ld.global.f32 	%f379, [%rd7+500];
	fma.rn.f32 	%f380, %f378, %f379, %f377;
	ld.global.f32 	%f381, [%rd9+3588];
	ld.global.f32 	%f382, [%rd7+504];
	fma.rn.f32 	%f383, %f381, %f382, %f380;
	ld.global.f32 	%f384, [%rd9+212];
	ld.global.f32 	%f385, [%rd7+508];
	fma.rn.f32 	%f386, %f384, %f385, %f383;
	ld.global.f32 	%f387, [%rd9+888];
	ld.global.f32 	%f388, [%rd7+512];
	fma.rn.f32 	%f389, %f387, %f388, %f386;
	ld.global.f32 	%f390, [%rd9+1564];
	ld.global.f32 	%f391, [%rd7+516];
	fma.rn.f32 	%f392, %f390, %f391, %f389;
	ld.global.f32 	%f393, [%rd9+2240];
	ld.global.f32 	%f394, [%rd7+520];
	fma.rn.f32 	%f395, %f393, %f394, %f392;
	ld.global.f32 	%f396, [%rd9+2916];
	ld.global.f32 	%f397, [%rd7+524];
	fma.rn.f32 	%f398, %f396, %f397, %f395;
	ld.global.f32 	%f399, [%rd9+3592];
	ld.global.f32 	%f400, [%rd7+528];
	fma.rn.f32 	%f401, %f399, %f400, %f398;
	ld.global.f32 	%f402, [%rd9+216];
	ld.global.f32 	%f403, [%rd7+532];
	fma.rn.f32 	%f404, %f402, %f403, %f401;
	ld.global.f32 	%f405, [%rd9+892];
	ld.global.f32 	%f406, [%rd7+536];
	fma.rn.f32 	%f407, %f405, %f406, %f404;
	ld.global.f32 	%f408, [%rd9+1568];
	ld.global.f32 	%f409, [%rd7+540];
	fma.rn.f32 	%f410, %f408, %f409, %f407;
	ld.global.f32 	%f411, [%rd9+2244];
	ld.global.f32 	%f412, [%rd7+544];
	fma.rn.f32 	%f413, %f411, %f412, %f410;
	ld.global.f32 	%f414, [%rd9+2920];
	ld.global.f32 	%f415, [%rd7+548];
	fma.rn.f32 	%f416, %f414, %f415, %f413;
	ld.global.f32 	%f417, [%rd9+3596];
	ld.global.f32 	%f418, [%rd7+552];
	fma.rn.f32 	%f419, %f417, %f418, %f416;
	ld.global.f32 	%f420, [%rd9+220];
	ld.global.f32 	%f421, [%rd7+556];
	fma.rn.f32 	%f422, %f420, %f421, %f419;
	ld.global.f32 	%f423, [%rd9+896];
	ld.global.f32 	%f424, [%rd7+560];
	fma.rn.f32 	%f425, %f423, %f424, %f422;
	ld.global.f32 	%f426, [%rd9+1572];
	ld.global.f32 	%f427, [%rd7+564];
	fma.rn.f32 	%f428, %f426, %f427, %f425;
	ld.global.f32 	%f429, [%rd9+2248];
	ld.global.f32 	%f430, [%rd7+568];
	fma.rn.f32 	%f431, %f429, %f430, %f428;
	ld.global.f32 	%f432, [%rd9+2924];
	ld.global.f32 	%f433, [%rd7+572];
	fma.rn.f32 	%f434, %f432, %f433, %f431;
	ld.global.f32 	%f435, [%rd9+3600];
	ld.global.f32 	%f436, [%rd7+576];
	fma.rn.f32 	%f437, %f435, %f436, %f434;
	ld.global.f32 	%f438, [%rd9+224];
	ld.global.f32 	%f439, [%rd7+580];
	fma.rn.f32 	%f440, %f438, %f439, %f437;
	ld.global.f32 	%f441, [%rd9+900];
	ld.global.f32 	%f442, [%rd7+584];
	fma.rn.f32 	%f443, %f441, %f442, %f440;
	ld.global.f32 	%f444, [%rd9+1576];
	ld.global.f32 	%f445, [%rd7+588];
	fma.rn.f32 	%f446, %f444, %f445, %f443;
	ld.global.f32 	%f447, [%rd9+2252];
	ld.global.f32 	%f448, [%rd7+592];
	fma.rn.f32 	%f449, %f447, %f448, %f446;
	ld.global.f32 	%f450, [%rd9+2928];
	ld.global.f32 	%f451, [%rd7+596];
	fma.rn.f32 	%f452, %f450, %f451, %f449;
	ld.global.f32 	%f453, [%rd9+3604];
	ld.global.f32 	%f454, [%rd7+600];
	fma.rn.f32 	%f455, %f453, %f454, %f452;
	cvta.to.global.u64 	%rd10, %rd3;
	cvt.f64.f32 	%fd1, %f455;
	mul.f64 	%fd2, %fd1, 0d3FE55555571F7693;
	cvt.rn.f32.f64 	%f456, %fd2;
	abs.f32 	%f457, %f456;
	mul.f32 	%f458, %f457, 0f4038AA3B;
	ex2.approx.ftz.f32 	%f459, %f458;
	add.f32 	%f460, %f459, 0f3F800000;
	rcp.approx.ftz.f32 	%f461, %f460;
	fma.rn.f32 	%f462, %f461, 0fC0000000, 0f3F800000;
	setp.ge.f32 	%p3, %f457, 0f41102CB4;
	selp.f32 	%f463, 0f3F800000, %f462, %p3;
	abs.f32 	%f464, %f463;
	neg.f32 	%f465, %f464;
	mov.b64 	%rd11, %fd2;
	shr.u64 	%rd12, %rd11, 63;
	and.b64  	%rd13, %rd12, 1;
	setp.eq.b64 	%p4, %rd13, 1;
	selp.f32 	%f466, %f465, %f464, %p4;
	mul.f32 	%f467, %f456, %f456;
	fma.rn.f32 	%f468, %f467, 0f3C80F082, 0fBD563CAE;
	fma.rn.f32 	%f469, %f468, %f467, 0f3E085941;
	fma.rn.f32 	%f470, %f469, %f467, 0fBEAAA9ED;
	fma.rn.f32 	%f471, %f470, %f467, 0f00000000;
	fma.rn.f32 	%f472, %f471, %f456, %f456;
	setp.ge.f32 	%p5, %f457, 0f3F19999A;
	selp.f32 	%f473, %f466, %f472, %p5;
	cvt.f64.f32 	%fd3, %f473;
	mul.f64 	%fd4, %fd3, 0d3FFB74538EF34D6A;
	cvt.rn.f32.f64 	%f474, %fd4;
	mad.lo.s32 	%r8, %r3, 5, %r2;
	mad.lo.s32 	%r9, %r1, 25, %r8;
	mul.wide.u32 	%rd14, %r9, 4;
	add.s64 	%rd15, %rd10, %rd14;
	st.global.f32 	[%rd15], %f474;
	ret;

}
	// .globl	_Z17executeThirdLayerPfS_S_
.visible .entry _Z17executeThirdLayerPfS_S_(
	.param .u64 .ptr .align 1 _Z17executeThirdLayerPfS_S__param_0,
	.param .u64 .ptr .align 1 _Z17executeThirdLayerPfS_S__param_1,
	.param .u64 .ptr .align 1 _Z17executeThirdLayerPfS_S__param_2
)
{
	.reg .pred 	%p<5>;
	.reg .b32 	%r<7>;
	.reg .b32 	%f<30>;
	.reg .b64 	%rd<22>;
	.reg .b64 	%fd<5>;

	ld.param.u64 	%rd8, [_Z17executeThirdLayerPfS_S__param_0];
	ld.param.u64 	%rd9, [_Z17executeThirdLayerPfS_S__param_1];
	ld.param.u64 	%rd7, [_Z17executeThirdLayerPfS_S__param_2];
	cvta.to.global.u64 	%rd10, %rd8;
	cvta.to.global.u64 	%rd11, %rd9;
	mov.u32 	%r1, %ctaid.x;
	mul.lo.s32 	%r5, %r1, 1251;
	bar.sync 	0;
	mul.wide.u32 	%rd12, %r5, 4;
	add.s64 	%rd13, %rd11, %rd12;
	ld.global.f32 	%f4, [%rd13];
	add.f32 	%f29, %f4, 0f00000000;
	add.s64 	%rd21, %rd13, 8;
	add.s64 	%rd20, %rd10, 4;
	mov.b32 	%r6, 0;
$L__BB2_1:
	ld.global.f32 	%f5, [%rd20+-4];
	ld.global.f32 	%f6, [%rd21+-4];
	fma.rn.f32 	%f7, %f5, %f6, %f29;
	ld.global.f32 	%f8, [%rd20];
	ld.global.f32 	%f9, [%rd21];
	fma.rn.f32 	%f29, %f8, %f9, %f7;
	add.s32 	%r6, %r6, 2;
	add.s64 	%rd21, %rd21, 8;
	add.s64 	%rd20, %rd20, 8;
	setp.ne.s32 	%p1, %r6, 1250;
	@%p1 bra 	$L__BB2_1;
	cvta.to.global.u64 	%rd14, %rd7;
	cvt.f64.f32 	%fd1, %f29;
	mul.f64 	%fd2, %fd1, 0d3FE55555571F7693;
	cvt.rn.f32.f64 	%f10, %fd2;
	abs.f32 	%f11, %f10;
	mul.f32 	%f12, %f11, 0f4038AA3B;
	ex2.approx.ftz.f32 	%f13, %f12;
	add.f32 	%f14, %f13, 0f3F800000;
	rcp.approx.ftz.f32 	%f15, %f14;
	fma.rn.f32 	%f16, %f15, 0fC0000000, 0f3F800000;
	setp.ge.f32 	%p2, %f11, 0f41102CB4;
	selp.f32 	%f17, 0f3F800000, %f16, %p2;
	abs.f32 	%f18, %f17;
	neg.f32 	%f19, %f18;
	mov.b64 	%rd15, %fd2;
	shr.u64 	%rd16, %rd15, 63;
	and.b64  	%rd17, %rd16, 1;
	setp.eq.b64 	%p3, %rd17, 1;
	selp.f32 	%f20, %f19, %f18, %p3;
	mul.f32 	%f21, %f10, %f10;
	fma.rn.f32 	%f22, %f21, 0f3C80F082, 0fBD563CAE;
	fma.rn.f32 	%f23, %f22, %f21, 0f3E085941;
	fma.rn.f32 	%f24, %f23, %f21, 0fBEAAA9ED;
	fma.rn.f32 	%f25, %f24, %f21, 0f00000000;
	fma.rn.f32 	%f26, %f25, %f10, %f10;
	setp.ge.f32 	%p4, %f11, 0f3F19999A;
	selp.f32 	%f27, %f20, %f26, %p4;
	cvt.f64.f32 	%fd3, %f27;
	mul.f64 	%fd4, %fd3, 0d3FFB74538EF34D6A;
	cvt.rn.f32.f64 	%f28, %fd4;
	mul.wide.u32 	%rd18, %r1, 4;
	add.s64 	%rd19, %rd14, %rd18;
	st.global.f32 	[%rd19], %f28;
	ret;

}
	// .globl	_Z18executeFourthLayerPfS_S_
.visible .entry _Z18executeFourthLayerPfS_S_(
	.param .u64 .ptr .align 1 _Z18executeFourthLayerPfS_S__param_0,
	.param .u64 .ptr .align 1 _Z18executeFourthLayerPfS_S__param_1,
	.param .u64 .ptr .align 1 _Z18executeFourthLayerPfS_S__param_2
)
{
	.reg .pred 	%p<5>;
	.reg .b32 	%r<7>;
	.reg .b32 	%f<36>;
	.reg .b64 	%rd<22>;
	.reg .b64 	%fd<5>;

	ld.param.u64 	%rd8, [_Z18executeFourthLayerPfS_S__param_0];
	ld.param.u64 	%rd9, [_Z18executeFourthLayerPfS_S__param_1];
	ld.param.u64 	%rd7, [_Z18executeFourthLayerPfS_S__param_2];
	cvta.to.global.u64 	%rd10, %rd8;
	cvta.to.global.u64 	%rd11, %rd9;
	mov.u32 	%r1, %ctaid.x;
	mul.lo.s32 	%r5, %r1, 101;
	bar.sync 	0;
	mul.wide.u32 	%rd12, %r5, 4;
	add.s64 	%rd13, %rd11, %rd12;
	ld.global.f32 	%f4, [%rd13];
	add.f32 	%f35, %f4, 0f00000000;
	add.s64 	%rd21, %rd10, 8;
	add.s64 	%rd20, %rd13, 8;
	mov.b32 	%r6, 0;
$L__BB3_1:
	ld.global.f32 	%f5, [%rd21+-8];
	ld.global.f32 	%f6, [%rd20+-4];
	fma.rn.f32 	%f7, %f5, %f6, %f35;
	ld.global.f32 	%f8, [%rd21+-4];
	ld.global.f32 	%f9, [%rd20];
	fma.rn.f32 	%f10, %f8, %f9, %f7;
	ld.global.f32 	%f11, [%rd21];
	ld.global.f32 	%f12, [%rd20+4];
	fma.rn.f32 	%f13, %f11, %f12, %f10;
	ld.global.f32 	%f14, [%rd21+4];
	ld.global.f32 	%f15, [%rd20+8];
	fma.rn.f32 	%f35, %f14, %f15, %f13;
	add.s32 	%r6, %r6, 4;
	add.s64 	%rd21, %rd21, 16;
	add.s64 	%rd20, %rd20, 16;
	setp.ne.s32 	%p1, %r6, 100;
	@%p1 bra 	$L__BB3_1;
	cvta.to.global.u64 	%rd14, %rd7;
	cvt.f64.f32 	%fd1, %f35;
	mul.f64 	%fd2, %fd1, 0d3FE55555571F7693;
	cvt.rn.f32.f64 	%f16, %fd2;
	abs.f32 	%f17, %f16;
	mul.f32 	%f18, %f17, 0f4038AA3B;
	ex2.approx.ftz.f32 	%f19, %f18;
	add.f32 	%f20, %f19, 0f3F800000;
	rcp.approx.ftz.f32 	%f21, %f20;
	fma.rn.f32 	%f22, %f21, 0fC0000000, 0f3F800000;
	setp.ge.f32 	%p2, %f17, 0f41102CB4;
	selp.f32 	%f23, 0f3F800000, %f22, %p2;
	abs.f32 	%f24, %f23;
	neg.f32 	%f25, %f24;
	mov.b64 	%rd15, %fd2;
	shr.u64 	%rd16, %rd15, 63;
	and.b64  	%rd17, %rd16, 1;
	setp.eq.b64 	%p3, %rd17, 1;
	selp.f32 	%f26, %f25, %f24, %p3;
	mul.f32 	%f27, %f16, %f16;
	fma.rn.f32 	%f28, %f27, 0f3C80F082, 0fBD563CAE;
	fma.rn.f32 	%f29, %f28, %f27, 0f3E085941;
	fma.rn.f32 	%f30, %f29, %f27, 0fBEAAA9ED;
	fma.rn.f32 	%f31, %f30, %f27, 0f00000000;
	fma.rn.f32 	%f32, %f31, %f16, %f16;
	setp.ge.f32 	%p4, %f17, 0f3F19999A;
	selp.f32 	%f33, %f26, %f32, %p4;
	cvt.f64.f32 	%fd3, %f33;
	mul.f64 	%fd4, %fd3, 0d3FFB74538EF34D6A;
	cvt.rn.f32.f64 	%f34, %fd4;
	mul.wide.u32 	%rd18, %r1, 4;
	add.s64 	%rd19, %rd14, %rd18;
	st.global.f32 	[%rd19], %f34;
	ret;

}


// ===== COMPILED SASS (sm_100) =====

	.target	sm_100

	.elftype	@"ET_EXEC"


//--------------------- .note.nv.tkinfo           --------------------------
	.section	.note.nv.tkinfo,"",@"SHT_NOTE"
	.sectionflags	@"SHF_NOTE_NV_TKINFO"
	.tkinfo
        /*0018*/ 	.word	0x00000002
        /*0030*/ 	.string	""
        /*0030*/ 	.string	"ptxas"
        /*0030*/ 	.string	"Cuda compilation tools, release 13.0, V13.0.88"
        /*0030*/ 	.string	"Build cuda_13.0.r13.0/compiler.36424714_0"
        /*0030*/ 	.string	"-arch sm_100 -m 64 "



//--------------------- .note.nv.cuinfo           --------------------------
	.section	.note.nv.cuinfo,"",@"SHT_NOTE"
	.sectionflags	@"SHF_NOTE_NV_CUINFO"
        /*0018*/ 	.short	0x0002
        /*001a*/ 	.short	0x0064
        /*001c*/ 	.short	0x0082
	.zero		2


//--------------------- .nv.info                  --------------------------
	.section	.nv.info,"",@"SHT_CUDA_INFO"
	.align	4


	//----- nvinfo : EIATTR_REGCOUNT
	.align		4
        /*0000*/ 	.byte	0x04, 0x2f
        /*0002*/ 	.short	(.L_1 - .L_0)
	.align		4
.L_0:
        /*0004*/ 	.word	index@(_Z17executeFirstLayerPfS_S_)
        /*0008*/ 	.word	0x0000001f


	//----- nvinfo : EIATTR_FRAME_SIZE
	.align		4
.L_1:
        /*000c*/ 	.byte	0x04, 0x11
        /*000e*/ 	.short	(.L_3 - .L_2)
	.align		4
.L_2:
        /*0010*/ 	.word	index@(_Z17executeFirstLayerPfS_S_)
        /*0014*/ 	.word	0x00000000


	//----- nvinfo : EIATTR_REGCOUNT
	.align		4
.L_3:
        /*0018*/ 	.byte	0x04, 0x2f
        /*001a*/ 	.short	(.L_5 - .L_4)
	.align		4
.L_4:
        /*001c*/ 	.word	index@(_Z18executeSecondLayerPfS_S_)
        /*0020*/ 	.word	0x0000001f


	//----- nvinfo : EIATTR_FRAME_SIZE
	.align		4
.L_5:
        /*0024*/ 	.byte	0x04, 0x11
        /*0026*/ 	.short	(.L_7 - .L_6)
	.align		4
.L_6:
        /*0028*/ 	.word	index@(_Z18executeSecondLayerPfS_S_)
        /*002c*/ 	.word	0x00000000


	//----- nvinfo : EIATTR_REGCOUNT
	.align		4
.L_7:
        /*0030*/ 	.byte	0x04, 0x2f
        /*0032*/ 	.short	(.L_9 - .L_8)
	.align		4
.L_8:
        /*0034*/ 	.word	index@(_Z17executeThirdLayerPfS_S_)
        /*0038*/ 	.word	0x0000001e


	//----- nvinfo : EIATTR_FRAME_SIZE
	.align		4
.L_9:
        /*003c*/ 	.byte	0x04, 0x11
        /*003e*/ 	.short	(.L_11 - .L_10)
	.align		4
.L_10:
        /*0040*/ 	.word	index@(_Z17executeThirdLayerPfS_S_)
        /*0044*/ 	.word	0x00000000


	//----- nvinfo : EIATTR_REGCOUNT
	.align		4
.L_11:
        /*0048*/ 	.byte	0x04, 0x2f
        /*004a*/ 	.short	(.L_13 - .L_12)
	.align		4
.L_12:
        /*004c*/ 	.word	index@(_Z18executeFourthLayerPfS_S_)
        /*0050*/ 	.word	0x0000001f


	//----- nvinfo : EIATTR_FRAME_SIZE
	.align		4
.L_13:
        /*0054*/ 	.byte	0x04, 0x11
        /*0056*/ 	.short	(.L_15 - .L_14)
	.align		4
.L_14:
        /*0058*/ 	.word	index@(_Z18executeFourthLayerPfS_S_)
        /*005c*/ 	.word	0x00000000


	//----- nvinfo : EIATTR_MIN_STACK_SIZE
	.align		4
.L_15:
        /*0060*/ 	.byte	0x04, 0x12
        /*0062*/ 	.short	(.L_17 - .L_16)
	.align		4
.L_16:
        /*0064*/ 	.word	index@(_Z18executeFourthLayerPfS_S_)
        /*0068*/ 	.word	0x00000000


	//----- nvinfo : EIATTR_MIN_STACK_SIZE
	.align		4
.L_17:
        /*006c*/ 	.byte	0x04, 0x12
        /*006e*/ 	.short	(.L_19 - .L_18)
	.align		4
.L_18:
        /*0070*/ 	.word	index@(_Z17executeThirdLayerPfS_S_)
        /*0074*/ 	.word	0x00000000


	//----- nvinfo : EIATTR_MIN_STACK_SIZE
	.align		4
.L_19:
        /*0078*/ 	.byte	0x04, 0x12
        /*007a*/ 	.short	(.L_21 - .L_20)
	.align		4
.L_20:
        /*007c*/ 	.word	index@(_Z18executeSecondLayerPfS_S_)
        /*0080*/ 	.word	0x00000000


	//----- nvinfo : EIATTR_MIN_STACK_SIZE
	.align		4
.L_21:
        /*0084*/ 	.byte	0x04, 0x12
        /*0086*/ 	.short	(.L_23 - .L_22)
	.align		4
.L_22:
        /*0088*/ 	.word	index@(_Z17executeFirstLayerPfS_S_)
        /*008c*/ 	.word	0x00000000
.L_23:


//--------------------- .nv.compat                --------------------------
	.section	.nv.compat,"",@"SHT_CUDA_COMPAT_INFO"
	.align	4
        /*0000*/ 	.byte	0x02, 0x09, 0x00, 0x00, 0x02, 0x02, 0x01, 0x00, 0x02, 0x05, 0x05, 0x00, 0x03, 0x07, 0x01, 0x01
        /*0010*/ 	.byte	0x02, 0x03, 0x00, 0x00, 0x02, 0x06, 0x01, 0x00, 0x04, 0x0b, 0x08, 0x00, 0x01, 0x00, 0x00, 0x00
        /*0020*/ 	.byte	0x00, 0x00, 0x00, 0x00


//--------------------- .nv.info._Z18executeFourthLayerPfS_S_ --------------------------
	.section	.nv.info._Z18executeFourthLayerPfS_S_,"",@"SHT_CUDA_INFO"
	.sectionflags	@""
	.align	4


	//----- nvinfo : EIATTR_CUDA_API_VERSION
	.align		4
        /*0000*/ 	.byte	0x04, 0x37
        /*0002*/ 	.short	(.L_25 - .L_24)
.L_24:
        /*0004*/ 	.word	0x00000082


	//----- nvinfo : EIATTR_KPARAM_INFO
	.align		4
.L_25:
        /*0008*/ 	.byte	0x04, 0x17
        /*000a*/ 	.short	(.L_27 - .L_26)
.L_26:
        /*000c*/ 	.word	0x00000000
        /*0010*/ 	.short	0x0002
        /*0012*/ 	.short	0x0010
        /*0014*/ 	.byte	0x00, 0xf5, 0x21, 0x00


	//----- nvinfo : EIATTR_KPARAM_INFO
	.align		4
.L_27:
        /*0018*/ 	.byte	0x04, 0x17
        /*001a*/ 	.short	(.L_29 - .L_28)
.L_28:
        /*001c*/ 	.word	0x00000000
        /*0020*/ 	.short	0x0001
        /*0022*/ 	.short	0x0008
        /*0024*/ 	.byte	0x00, 0xf5, 0x21, 0x00


	//----- nvinfo : EIATTR_KPARAM_INFO
	.align		4
.L_29:
        /*0028*/ 	.byte	0x04, 0x17
        /*002a*/ 	.short	(.L_31 - .L_30)
.L_30:
        /*002c*/ 	.word	0x00000000
        /*0030*/ 	.short	0x0000
        /*0032*/ 	.short	0x0000
        /*0034*/ 	.byte	0x00, 0xf5, 0x21, 0x00


	//----- nvinfo : EIATTR_SPARSE_MMA_MASK
	.align		4
.L_31:
        /*0038*/ 	.byte	0x03, 0x50
        /*003a*/ 	.short	0x0000


	//----- nvinfo : EIATTR_MAXREG_COUNT
	.align		4
        /*003c*/ 	.byte	0x03, 0x1b
        /*003e*/ 	.short	0x00ff


	//----- nvinfo : EIATTR_NUM_BARRIERS
	.align		4
        /*0040*/ 	.byte	0x02, 0x4c
        /*0042*/ 	.byte	0x01
	.zero		1


	//----- nvinfo : EIATTR_MERCURY_ISA_VERSION
	.align		4
        /*0044*/ 	.byte	0x03, 0x5f
        /*0046*/ 	.short	0x0101


	//----- nvinfo : EIATTR_VRC_CTA_INIT_COUNT
	.align		4
        /*0048*/ 	.byte	0x02, 0x4a
	.zero		1
	.zero		1


	//----- nvinfo : EIATTR_EXIT_INSTR_OFFSETS
	.align		4
        /*004c*/ 	.byte	0x04, 0x1c
        /*004e*/ 	.short	(.L_33 - .L_32)


	//   ....[0]....
.L_32:
        /*0050*/ 	.word	0x00001580


	//----- nvinfo : EIATTR_CBANK_PARAM_SIZE
	.align		4
.L_33:
        /*0054*/ 	.byte	0x03, 0x19
        /*0056*/ 	.short	0x0018


	//----- nvinfo : EIATTR_PARAM_CBANK
	.align		4
        /*0058*/ 	.byte	0x04, 0x0a
        /*005a*/ 	.short	(.L_35 - .L_34)
	.align		4
.L_34:
        /*005c*/ 	.word	index@(.nv.constant0._Z18executeFourthLayerPfS_S_)
        /*0060*/ 	.short	0x0380
        /*0062*/ 	.short	0x0018


	//----- nvinfo : EIATTR_SW_WAR
	.align		4
.L_35:
        /*0064*/ 	.byte	0x04, 0x36
        /*0066*/ 	.short	(.L_37 - .L_36)
.L_36:
        /*0068*/ 	.word	0x00000008
.L_37:


//--------------------- .nv.info._Z17executeThirdLayerPfS_S_ --------------------------
	.section	.nv.info._Z17executeThirdLayerPfS_S_,"",@"SHT_CUDA_INFO"
	.sectionflags	@""
	.align	4


	//----- nvinfo : EIATTR_CUDA_API_VERSION
	.align		4
        /*0000*/ 	.byte	0x04, 0x37
        /*0002*/ 	.short	(.L_39 - .L_38)
.L_38:
        /*0004*/ 	.word	0x00000082


	//----- nvinfo : EIATTR_KPARAM_INFO
	.align		4
.L_39:
        /*0008*/ 	.byte	0x04, 0x17
        /*000a*/ 	.short	(.L_41 - .L_40)
.L_40:
        /*000c*/ 	.word	0x00000000
        /*0010*/ 	.short	0x0002
        /*0012*/ 	.short	0x0010
        /*0014*/ 	.byte	0x00, 0xf5, 0x21, 0x00


	//----- nvinfo : EIATTR_KPARAM_INFO
	.align		4
.L_41:
        /*0018*/ 	.byte	0x04, 0x17
        /*001a*/ 	.short	(.L_43 - .L_42)
.L_42:
        /*001c*/ 	.word	0x00000000
        /*0020*/ 	.short	0x0001
        /*0022*/ 	.short	0x0008
        /*0024*/ 	.byte	0x00, 0xf5, 0x21, 0x00


	//----- nvinfo : EIATTR_KPARAM_INFO
	.align		4
.L_43:
        /*0028*/ 	.byte	0x04, 0x17
        /*002a*/ 	.short	(.L_45 - .L_44)
.L_44:
        /*002c*/ 	.word	0x00000000
        /*0030*/ 	.short	0x0000
        /*0032*/ 	.short	0x0000
        /*0034*/ 	.byte	0x00, 0xf5, 0x21, 0x00


	//----- nvinfo : EIATTR_SPARSE_MMA_MASK
	.align		4
.L_45:
        /*0038*/ 	.byte	0x03, 0x50
        /*003a*/ 	.short	0x0000


	//----- nvinfo : EIATTR_MAXREG_COUNT
	.align		4
        /*003c*/ 	.byte	0x03, 0x1b
        /*003e*/ 	.short	0x00ff


	//----- nvinfo : EIATTR_NUM_BARRIERS
	.align		4
        /*0040*/ 	.byte	0x02, 0x4c
        /*0042*/ 	.byte	0x01
	.zero		1


	//----- nvinfo : EIATTR_MERCURY_ISA_VERSION
	.align		4
        /*0044*/ 	.byte	0x03, 0x5f
        /*0046*/ 	.short	0x0101


	//----- nvinfo : EIATTR_VRC_CTA_INIT_COUNT
	.align		4
        /*0048*/ 	.byte	0x02, 0x4a
	.zero		1
	.zero		1


	//----- nvinfo : EIATTR_EXIT_INSTR_OFFSETS
	.align		4
        /*004c*/ 	.byte	0x04, 0x1c
        /*004e*/ 	.short	(.L_47 - .L_46)


	//   ....[0]....
.L_46:
        /*0050*/ 	.word	0x00000f60


	//----- nvinfo : EIATTR_CBANK_PARAM_SIZE
	.align		4
.L_47:
        /*0054*/ 	.byte	0x03, 0x19
        /*0056*/ 	.short	0x0018


	//----- nvinfo : EIATTR_PARAM_CBANK
	.align		4
        /*0058*/ 	.byte	0x04, 0x0a
        /*005a*/ 	.short	(.L_49 - .L_48)
	.align		4
.L_48:
        /*005c*/ 	.word	index@(.nv.constant0._Z17executeThirdLayerPfS_S_)
        /*0060*/ 	.short	0x0380
        /*0062*/ 	.short	0x0018


	//----- nvinfo : EIATTR_SW_WAR
	.align		4
.L_49:
        /*0064*/ 	.byte	0x04, 0x36
        /*0066*/ 	.short	(.L_51 - .L_50)
.L_50:
        /*0068*/ 	.word	0x00000008
.L_51:


//--------------------- .nv.info._Z18executeSecondLayerPfS_S_ --------------------------
	.section	.nv.info._Z18executeSecondLayerPfS_S_,"",@"SHT_CUDA_INFO"
	.sectionflags	@""
	.align	4


	//----- nvinfo : EIATTR_CUDA_API_VERSION
	.align		4
        /*0000*/ 	.byte	0x04, 0x37
        /*0002*/ 	.short	(.L_53 - .L_52)
.L_52:
        /*0004*/ 	.word	0x00000082


	//----- nvinfo : EIATTR_KPARAM_INFO
	.align		4
.L_53:
        /*0008*/ 	.byte	0x04, 0x17
        /*000a*/ 	.short	(.L_55 - .L_54)
.L_54:
        /*000c*/ 	.word	0x00000000
        /*0010*/ 	.short	0x0002
        /*0012*/ 	.short	0x0010
        /*0014*/ 	.byte	0x00, 0xf5, 0x21, 0x00


	//----- nvinfo : EIATTR_KPARAM_INFO
	.align		4
.L_55:
        /*0018*/ 	.byte	0x04, 0x17
        /*001a*/ 	.short	(.L_57 - .L_56)
.L_56:
        /*001c*/ 	.word	0x00000000
        /*0020*/ 	.short	0x0001
        /*0022*/ 	.short	0x0008
        /*0024*/ 	.byte	0x00, 0xf5, 0x21, 0x00


	//----- nvinfo : EIATTR_KPARAM_INFO
	.align		4
.L_57:
        /*0028*/ 	.byte	0x04, 0x17
        /*002a*/ 	.short	(.L_59 - .L_58)
.L_58:
        /*002c*/ 	.word	0x00000000
        /*0030*/ 	.short	0x0000
        /*0032*/ 	.short	0x0000
        /*0034*/ 	.byte	0x00, 0xf5, 0x21, 0x00


	//----- nvinfo : EIATTR_SPARSE_MMA_MASK
	.align		4
.L_59:
        /*0038*/ 	.byte	0x03, 0x50
        /*003a*/ 	.short	0x0000


	//----- nvinfo : EIATTR_MAXREG_COUNT
	.align		4
        /*003c*/ 	.byte	0x03, 0x1b
        /*003e*/ 	.short	0x00ff


	//----- nvinfo : EIATTR_NUM_BARRIERS
	.align		4
        /*0040*/ 	.byte	0x02, 0x4c
        /*0042*/ 	.byte	0x01
	.zero		1


	//----- nvinfo : EIATTR_MERCURY_ISA_VERSION
	.align		4
        /*0044*/ 	.byte	0x03, 0x5f
        /*0046*/ 	.short	0x0101


	//----- nvinfo : EIATTR_VRC_CTA_INIT_COUNT
	.align		4
        /*0048*/ 	.byte	0x02, 0x4a
	.zero		1
	.zero		1


	//----- nvinfo : EIATTR_EXIT_INSTR_OFFSETS
	.align		4
        /*004c*/ 	.byte	0x04, 0x1c
        /*004e*/ 	.short	(.L_61 - .L_60)


	//   ....[0]....
.L_60:
        /*0050*/ 	.word	0x00001f90


	//----- nvinfo : EIATTR_CBANK_PARAM_SIZE
	.align		4
.L_61:
        /*0054*/ 	.byte	0x03, 0x19
        /*0056*/ 	.short	0x0018


	//----- nvinfo : EIATTR_PARAM_CBANK
	.align		4
        /*0058*/ 	.byte	0x04, 0x0a
        /*005a*/ 	.short	(.L_63 - .L_62)
	.align		4
.L_62:
        /*005c*/ 	.word	index@(.nv.constant0._Z18executeSecondLayerPfS_S_)
        /*0060*/ 	.short	0x0380
        /*0062*/ 	.short	0x0018


	//----- nvinfo : EIATTR_SW_WAR
	.align		4
.L_63:
        /*0064*/ 	.byte	0x04, 0x36
        /*0066*/ 	.short	(.L_65 - .L_64)
.L_64:
        /*0068*/ 	.word	0x00000008
.L_65:


//--------------------- .nv.info._Z17executeFirstLayerPfS_S_ --------------------------
	.section	.nv.info._Z17executeFirstLayerPfS_S_,"",@"SHT_CUDA_INFO"
	.sectionflags	@""
	.align	4


	//----- nvinfo : EIATTR_CUDA_API_VERSION
	.align		4
        /*0000*/ 	.byte	0x04, 0x37
        /*0002*/ 	.short	(.L_67 - .L_66)
.L_66:
        /*0004*/ 	.word	0x00000082


	//----- nvinfo : EIATTR_KPARAM_INFO
	.align		4
.L_67:
        /*0008*/ 	.byte	0x04, 0x17
        /*000a*/ 	.short	(.L_69 - .L_68)
.L_68:
        /*000c*/ 	.word	0x00000000
        /*0010*/ 	.short	0x0002
        /*0012*/ 	.short	0x0010
        /*0014*/ 	.byte	0x00, 0xf5, 0x21, 0x00


	//----- nvinfo : EIATTR_KPARAM_INFO
	.align		4
.L_69:
        /*0018*/ 	.byte	0x04, 0x17
        /*001a*/ 	.short	(.L_71 - .L_70)
.L_70:
        /*001c*/ 	.word	0x00000000
        /*0020*/ 	.short	0x0001
        /*0022*/ 	.short	0x0008
        /*0024*/ 	.byte	0x00, 0xf5, 0x21, 0x00


	//----- nvinfo : EIATTR_KPARAM_INFO
	.align		4
.L_71:
        /*0028*/ 	.byte	0x04, 0x17
        /*002a*/ 	.short	(.L_73 - .L_72)
.L_72:
        /*002c*/ 	.word	0x00000000
        /*0030*/ 	.short	0x0000
        /*0032*/ 	.short	0x0000
        /*0034*/ 	.byte	0x00, 0xf5, 0x21, 0x00


	//----- nvinfo : EIATTR_SPARSE_MMA_MASK
	.align		4
.L_73:
        /*0038*/ 	.byte	0x03, 0x50
        /*003a*/ 	.short	0x0000


	//----- nvinfo : EIATTR_MAXREG_COUNT
	.align		4
        /*003c*/ 	.byte	0x03, 0x1b
        /*003e*/ 	.short	0x00ff


	//----- nvinfo : EIATTR_NUM_BARRIERS
	.align		4
        /*0040*/ 	.byte	0x02, 0x4c
        /*0042*/ 	.byte	0x01
	.zero		1


	//----- nvinfo : EIATTR_MERCURY_ISA_VERSION
	.align		4
        /*0044*/ 	.byte	0x03, 0x5f
        /*0046*/ 	.short	0x0101


	//----- nvinfo : EIATTR_VRC_CTA_INIT_COUNT
	.align		4
        /*0048*/ 	.byte	0x02, 0x4a
	.zero		1
	.zero		1


	//----- nvinfo : EIATTR_EXIT_INSTR_OFFSETS
	.align		4
        /*004c*/ 	.byte	0x04, 0x1c
        /*004e*/ 	.short	(.L_75 - .L_74)


	//   ....[0]....
.L_74:
        /*0050*/ 	.word	0x000007e0


	//----- nvinfo : EIATTR_CBANK_PARAM_SIZE
	.align		4
.L_75:
        /*0054*/ 	.byte	0x03, 0x19
        /*0056*/ 	.short	0x0018


	//----- nvinfo : EIATTR_PARAM_CBANK
	.align		4
        /*0058*/ 	.byte	0x04, 0x0a
        /*005a*/ 	.short	(.L_77 - .L_76)
	.align		4
.L_76:
        /*005c*/ 	.word	index@(.nv.constant0._Z17executeFirstLayerPfS_S_)
        /*0060*/ 	.short	0x0380
        /*0062*/ 	.short	0x0018


	//----- nvinfo : EIATTR_SW_WAR
	.align		4
.L_77:
        /*0064*/ 	.byte	0x04, 0x36
        /*0066*/ 	.short	(.L_79 - .L_78)
.L_78:
        /*0068*/ 	.word	0x00000008
.L_79:


//--------------------- .nv.callgraph             --------------------------
	.section	.nv.callgraph,"",@"SHT_CUDA_CALLGRAPH"
	.align	4
	.sectionentsize	8
	.align		4
        /*0000*/ 	.word	0x00000000
	.align		4
        /*0004*/ 	.word	0xffffffff
	.align		4
        /*0008*/ 	.word	0x00000000
	.align		4
        /*000c*/ 	.word	0xfffffffe
	.align		4
        /*0010*/ 	.word	0x00000000
	.align		4
        /*0014*/ 	.word	0xfffffffd
	.align		4
        /*0018*/ 	.word	0x00000000
	.align		4
        /*001c*/ 	.word	0xfffffffc


//--------------------- .text._Z18executeFourthLayerPfS_S_ --------------------------
	.section	.text._Z18executeFourthLayerPfS_S_,"ax",@progbits
	.align	128
        .global         _Z18executeFourthLayerPfS_S_
        .type           _Z18executeFourthLayerPfS_S_,@function
        .size           _Z18executeFourthLayerPfS_S_,(.L_x_5 - _Z18executeFourthLayerPfS_S_)
        .other          _Z18executeFourthLayerPfS_S_,@"STO_CUDA_ENTRY STV_DEFAULT"
_Z18executeFourthLayerPfS_S_:
.text._Z18executeFourthLayerPfS_S_:
[----:B------:R-:W-:Y:S01]  /*0000*/  LDC R1, c[0x0][0x37c] ;  /* 0x0000df00ff017b82 */ /* 0x000fe20000000800 */
[----:B------:R-:W0:Y:S07]  /*0010*/  S2R R6, SR_CTAID.X ;  /* 0x0000000000067919 */ /* 0x000e2e0000002500 */
[----:B------:R-:W1:Y:S01]  /*0020*/  LDC.64 R4, c[0x0][0x388] ;  /* 0x0000e200ff047b82 */ /* 0x000e620000000a00 */
[----:B------:R-:W2:Y:S07]  /*0030*/  LDCU.64 UR4, c[0x0][0x358] ;  /* 0x00006b00ff0477ac */ /* 0x000eae0008000a00 */
[----:B------:R-:W2:Y:S08]  /*0040*/  LDC.64 R2, c[0x0][0x380] ;  /* 0x0000e000ff027b82 */ /* 0x000eb00000000a00 */
[----:B------:R-:W-:Y:S01]  /*0050*/  BAR.SYNC.DEFER_BLOCKING 0x0 ;  /* 0x0000000000007b1d */ /* 0x000fe20000010000 */
[----:B0-----:R-:W-:-:S05]  /*0060*/  IMAD R7, R6, 0x65, RZ ;  /* 0x0000006506077824 */ /* 0x001fca00078e02ff */
[----:B--2---:R-:W2:Y:S01]  /*0070*/  LDG.E R9, desc[UR4][R2.64] ;  /* 0x0000000402097981 */ /* 0x004ea2000c1e1900 */
[----:B-1----:R-:W-:-:S03]  /*0080*/  IMAD.WIDE.U32 R4, R7, 0x4, R4 ;  /* 0x0000000407047825 */ /* 0x002fc600078e0004 */
[----:B------:R-:W3:Y:S04]  /*0090*/  LDG.E R23, desc[UR4][R2.64+0x4] ;  /* 0x0000040402177981 */ /* 0x000ee8000c1e1900 */
[----:B------:R-:W4:Y:S04]  /*00a0*/  LDG.E R8, desc[UR4][R4.64] ;  /* 0x0000000404087981 */ /* 0x000f28000c1e1900 */
[----:B------:R-:W2:Y:S04]  /*00b0*/  LDG.E R22, desc[UR4][R4.64+0x4] ;  /* 0x0000040404167981 */ /* 0x000ea8000c1e1900 */
[----:B------:R-:W3:Y:S04]  /*00c0*/  LDG.E R24, desc[UR4][R4.64+0x8] ;  /* 0x0000080404187981 */ /* 0x000ee8000c1e1900 */
[----:B------:R-:W5:Y:S04]  /*00d0*/  LDG.E R20, desc[UR4][R2.64+0x8] ;  /* 0x0000080402147981 */ /* 0x000f68000c1e1900 */
        /* <DEDUP_REMOVED lines=13> */
[----:B------:R-:W5:Y:S01]  /*01b0*/  LDG.E R25, desc[UR4][R4.64+0x2c] ;  /* 0x00002c0404197981 */ /* 0x000f62000c1e1900 */
[----:B----4-:R-:W-:-:S04]  /*01c0*/  FADD R8, RZ, R8 ;  /* 0x00000008ff087221 */ /* 0x010fc80000000000 */
[----:B--2---:R-:W-:Y:S02]  /*01d0*/  FFMA R22, R9, R22, R8 ;  /* 0x0000001609167223 */ /* 0x004fe40000000008 */
[----:B------:R-:W2:Y:S04]  /*01e0*/  LDG.E R8, desc[UR4][R2.64+0x24] ;  /* 0x0000240402087981 */ /* 0x000ea8000c1e1900 */
[----:B------:R-:W2:Y:S01]  /*01f0*/  LDG.E R9, desc[UR4][R4.64+0x28] ;  /* 0x0000280404097981 */ /* 0x000ea2000c1e1900 */
[----:B---3--:R-:W-:-:S03]  /*0200*/  FFMA R23, R23, R24, R22 ;  /* 0x0000001817177223 */ /* 0x008fc60000000016 */
[----:B------:R-:W3:Y:S01]  /*0210*/  LDG.E R24, desc[UR4][R2.64+0x28] ;  /* 0x0000280402187981 */ /* 0x000ee2000c1e1900 */
[----:B-----5:R-:W-:-:S03]  /*0220*/  FFMA R20, R20, R21, R23 ;  /* 0x0000001514147223 */ /* 0x020fc60000000017 */
[----:B------:R-:W4:Y:S04]  /*0230*/  LDG.E R22, desc[UR4][R2.64+0x2c] ;  /* 0x00002c0402167981 */ /* 0x000f28000c1e1900 */
[----:B------:R-:W4:Y:S01]  /*0240*/  LDG.E R23, desc[UR4][R4.64+0x30] ;  /* 0x0000300404177981 */ /* 0x000f22000c1e1900 */
[----:B------:R-:W-:-:S03]  /*0250*/  FFMA R19, R19, R18, R20 ;  /* 0x0000001213137223 */ /* 0x000fc60000000014 */
[----:B------:R-:W5:Y:S04]  /*0260*/  LDG.E R20, desc[UR4][R2.64+0x30] ;  /* 0x0000300402147981 */ /* 0x000f68000c1e1900 */
[----:B------:R-:W5:Y:S01]  /*0270*/  LDG.E R21, desc[UR4][R4.64+0x34] ;  /* 0x0000340404157981 */ /* 0x000f62000c1e1900 */
        /* <DEDUP_REMOVED lines=14> */
[----:B------:R-:W5:Y:S04]  /*0360*/  LDG.E R17, desc[UR4][R4.64+0x48] ;  /* 0x0000480404117981 */ /* 0x000f68000c1e1900 */
[----:B------:R-:W5:Y:S04]  /*0370*/  LDG.E R0, desc[UR4][R2.64+0x48] ;  /* 0x0000480402007981 */ /* 0x000f68000c1e1900 */
[----:B------:R-:W5:Y:S01]  /*0380*/  LDG.E R7, desc[UR4][R4.64+0x4c] ;  /* 0x00004c0404077981 */ /* 0x000f62000c1e1900 */
[----:B--2---:R-:W-:-:S03]  /*0390*/  FFMA R9, R8, R9, R27 ;  /* 0x0000000908097223 */ /* 0x004fc6000000001b */
[----:B------:R-:W2:Y:S01]  /*03a0*/  LDG.E R8, desc[UR4][R2.64+0x4c] ;  /* 0x00004c0402087981 */ /* 0x000ea2000c1e1900 */
[----:B---3--:R-:W-:-:S03]  /*03b0*/  FFMA R25, R24, R25, R9 ;  /* 0x0000001918197223 */ /* 0x008fc60000000009 */
[----:B------:R-:W2:Y:S04]  /*03c0*/  LDG.E R9, desc[UR4][R4.64+0x50] ;  /* 0x0000500404097981 */ /* 0x000ea8000c1e1900 */
[----:B------:R-:W3:Y:S01]  /*03d0*/  LDG.E R24, desc[UR4][R2.64+0x50] ;  /* 0x0000500402187981 */ /* 0x000ee2000c1e1900 */
[----:B----4-:R-:W-:-:S03]  /*03e0*/  FFMA R23, R22, R23, R25 ;  /* 0x0000001716177223 */ /* 0x010fc60000000019 */
[----:B------:R-:W3:Y:S04]  /*03f0*/  LDG.E R25, desc[UR4][R4.64+0x54] ;  /* 0x0000540404197981 */ /* 0x000ee8000c1e1900 */
[----:B------:R-:W4:Y:S01]  /*0400*/  LDG.E R22, desc[UR4][R2.64+0x54] ;  /* 0x0000540402167981 */ /* 0x000f22000c1e1900 */
[----:B-----5:R-:W-:-:S03]  /*0410*/  FFMA R21, R20, R21, R23 ;  /* 0x0000001514157223 */ /* 0x020fc60000000017 */
[----:B------:R-:W4:Y:S04]  /*0420*/  LDG.E R23, desc[UR4][R4.64+0x58] ;  /* 0x0000580404177981 */ /* 0x000f28000c1e1900 */
        /* <DEDUP_REMOVED lines=59> */
[----:B------:R-:W5:Y:S04]  /*07e0*/  LDG.E R10, desc[UR4][R2.64+0xa4] ;  /* 0x0000a404020a7981 */ /* 0x000f68000c1e1900 */
[----:B------:R-:W5:Y:S01]  /*07f0*/  LDG.E R11, desc[UR4][R4.64+0xa8] ;  /* 0x0000a804040b7981 */ /* 0x000f62000c1e1900 */
[----:B------:R-:W-:-:S03]  /*0800*/  FFMA R23, R12, R13, R23 ;  /* 0x0000000d0c177223 */ /* 0x000fc60000000017 */
[----:B------:R-:W4:Y:S04]  /*0810*/  LDG.E R12, desc[UR4][R2.64+0xa8] ;  /* 0x0000a804020c7981 */ /* 0x000f28000c1e1900 */
[----:B------:R-:W4:Y:S01]  /*0820*/  LDG.E R13, desc[UR4][R4.64+0xac] ;  /* 0x0000ac04040d7981 */ /* 0x000f22000c1e1900 */
[----:B------:R-:W-:-:S03]  /*0830*/  FFMA R23, R14, R15, R23 ;  /* 0x0000000f0e177223 */ /* 0x000fc60000000017 */
[----:B------:R-:W4:Y:S04]  /*0840*/  LDG.E R14, desc[UR4][R2.64+0xac] ;  /* 0x0000ac04020e7981 */ /* 0x000f28000c1e1900 */
[----:B------:R-:W4:Y:S01]  /*0850*/  LDG.E R15, desc[UR4][R4.64+0xb0] ;  /* 0x0000b004040f7981 */ /* 0x000f22000c1e1900 */
[----:B------:R-:W-:-:S03]  /*0860*/  FFMA R21, R20, R21, R23 ;  /* 0x0000001514157223 */ /* 0x000fc60000000017 */
[----:B------:R-:W4:Y:S01]  /*0870*/  LDG.E R23, desc[UR4][R4.64+0xb4] ;  /* 0x0000b40404177981 */ /* 0x000f22000c1e1900 */
[----:B------:R-:W-:-:S03]  /*0880*/  FFMA R19, R18, R19, R21 ;  /* 0x0000001312137223 */ /* 0x000fc60000000015 */
[----:B------:R-:W4:Y:S04]  /*0890*/  LDG.E R20, desc[UR4][R2.64+0xb4] ;  /* 0x0000b40402147981 */ /* 0x000f28000c1e1900 */
[----:B------:R-:W4:Y:S01]  /*08a0*/  LDG.E R21, desc[UR4][R4.64+0xb8] ;  /* 0x0000b80404157981 */ /* 0x000f22000c1e1900 */
[----:B------:R-:W-:-:S03]  /*08b0*/  FFMA R17, R16, R17, R19 ;  /* 0x0000001110117223 */ /* 0x000fc60000000013 */
[----:B------:R-:W4:Y:S04]  /*08c0*/  LDG.E R18, desc[UR4][R2.64+0xb8] ;  /* 0x0000b80402127981 */ /* 0x000f28000c1e1900 */
[----:B------:R-:W4:Y:S01]  /*08d0*/  LDG.E R19, desc[UR4][R4.64+0xbc] ;  /* 0x0000bc0404137981 */ /* 0x000f22000c1e1900 */
[----:B------:R-:W-:-:S03]  /*08e0*/  FFMA R27, R0, R7, R17 ;  /* 0x00000007001b7223 */ /* 0x000fc60000000011 */
[----:B------:R-:W4:Y:S04]  /*08f0*/  LDG.E R16, desc[UR4][R2.64+0xbc] ;  /* 0x0000bc0402107981 */ /* 0x000f28000c1e1900 */
[----:B------:R-:W4:Y:S04]  /*0900*/  LDG.E R17, desc[UR4][R4.64+0xc0] ;  /* 0x0000c00404117981 */ /* 0x000f28000c1e1900 */
[----:B------:R-:W4:Y:S04]  /*0910*/  LDG.E R0, desc[UR4][R2.64+0xc0] ;  /* 0x0000c00402007981 */ /* 0x000f28000c1e1900 */
[----:B------:R-:W4:Y:S01]  /*0920*/  LDG.E R7, desc[UR4][R4.64+0xc4] ;  /* 0x0000c40404077981 */ /* 0x000f22000c1e1900 */
[----:B--2---:R-:W-:-:S03]  /*0930*/  FFMA R9, R8, R9, R27 ;  /* 0x0000000908097223 */ /* 0x004fc6000000001b */
[----:B------:R-:W2:Y:S01]  /*0940*/  LDG.E R8, desc[UR4][R2.64+0xc4] ;  /* 0x0000c40402087981 */ /* 0x000ea2000c1e1900 */
[----:B---3--:R-:W-:-:S03]  /*0950*/  FFMA R25, R24, R25, R9 ;  /* 0x0000001918197223 */ /* 0x008fc60000000009 */
[----:B------:R-:W2:Y:S04]  /*0960*/  LDG.E R9, desc[UR4][R4.64+0xc8] ;  /* 0x0000c80404097981 */ /* 0x000ea8000c1e1900 */
[----:B------:R-:W3:Y:S01]  /*0970*/  LDG.E R24, desc[UR4][R2.64+0xe4] ;  /* 0x0000e40402187981 */ /* 0x000ee2000c1e1900 */
[----:B-----5:R-:W-:-:S03]  /*0980*/  FFMA R25, R10, R11, R25 ;  /* 0x0000000b0a197223 */ /* 0x020fc60000000019 */
[----:B------:R-:W5:Y:S04]  /*0990*/  LDG.E R10, desc[UR4][R2.64+0xc8] ;  /* 0x0000c804020a7981 */ /* 0x000f68000c1e1900 */
[----:B------:R-:W5:Y:S01]  /*09a0*/  LDG.E R11, desc[UR4][R4.64+0xcc] ;  /* 0x0000cc04040b7981 */ /* 0x000f62000c1e1900 */
[----:B----4-:R-:W-:-:S03]  /*09b0*/  FFMA R25, R12, R13, R25 ;  /* 0x0000000d0c197223 */ /* 0x010fc60000000019 */
[----:B------:R-:W4:Y:S04]  /*09c0*/  LDG.E R12, desc[UR4][R2.64+0xcc] ;  /* 0x0000cc04020c7981 */ /* 0x000f28000c1e1900 */
[----:B------:R-:W4:Y:S01]  /*09d0*/  LDG.E R13, desc[UR4][R4.64+0xd0] ;  /* 0x0000d004040d7981 */ /* 0x000f22000c1e1900 */
[----:B------:R-:W-:-:S03]  /*09e0*/  FFMA R25, R14, R15, R25 ;  /* 0x0000000f0e197223 */ /* 0x000fc60000000019 */
[----:B------:R-:W3:Y:S04]  /*09f0*/  LDG.E R14, desc[UR4][R2.64+0xd0] ;  /* 0x0000d004020e7981 */ /* 0x000ee8000c1e1900 */
[----:B------:R-:W3:Y:S01]  /*0a00*/  LDG.E R15, desc[UR4][R4.64+0xd4] ;  /* 0x0000d404040f7981 */ /* 0x000ee2000c1e1900 */
        /* <DEDUP_REMOVED lines=14> */
[----:B------:R-:W3:Y:S04]  /*0af0*/  LDG.E R0, desc[UR4][R2.64+0xe8] ;  /* 0x0000e80402007981 */ /* 0x000ee8000c1e1900 */
[----:B------:R-:W3:Y:S01]  /*0b00*/  LDG.E R25, desc[UR4][R4.64+0xec] ;  /* 0x0000ec0404197981 */ /* 0x000ee2000c1e1900 */
[----:B--2---:R-:W-:-:S03]  /*0b10*/  FFMA R9, R8, R9, R27 ;  /* 0x0000000908097223 */ /* 0x004fc6000000001b */
[----:B------:R-:W2:Y:S04]  /*0b20*/  LDG.E R8, desc[UR4][R4.64+0xf0] ;  /* 0x0000f00404087981 */ /* 0x000ea8000c1e1900 */
[----:B------:R-:W2:Y:S01]  /*0b30*/  LDG.E R27, desc[UR4][R2.64+0x18c] ;  /* 0x00018c04021b7981 */ /* 0x000ea2000c1e1900 */
[----:B-----5:R-:W-:-:S03]  /*0b40*/  FFMA R11, R10, R11, R9 ;  /* 0x0000000b0a0b7223 */ /* 0x020fc60000000009 */
[----:B------:R-:W2:Y:S04]  /*0b50*/  LDG.E R9, desc[UR4][R2.64+0xec] ;  /* 0x0000ec0402097981 */ /* 0x000ea8000c1e1900 */
[----:B------:R-:W5:Y:S01]  /*0b60*/  LDG.E R10, desc[UR4][R2.64+0xf0] ;  /* 0x0000f004020a7981 */ /* 0x000f62000c1e1900 */
[----:B----4-:R-:W-:-:S03]  /*0b70*/  FFMA R13, R12, R13, R11 ;  /* 0x0000000d0c0d7223 */ /* 0x010fc6000000000b */
[----:B------:R-:W5:Y:S04]  /*0b80*/  LDG.E R11, desc[UR4][R4.64+0xf4] ;  /* 0x0000f404040b7981 */ /* 0x000f68000c1e1900 */
[----:B------:R-:W4:Y:S01]  /*0b90*/  LDG.E R12, desc[UR4][R2.64+0xf4] ;  /* 0x0000f404020c7981 */ /* 0x000f22000c1e1900 */
[----:B---3--:R-:W-:-:S03]  /*0ba0*/  FFMA R14, R14, R15, R13 ;  /* 0x0000000f0e0e7223 */ /* 0x008fc6000000000d */
[----:B------:R-:W4:Y:S04]  /*0bb0*/  LDG.E R13, desc[UR4][R4.64+0xf8] ;  /* 0x0000f804040d7981 */ /* 0x000f28000c1e1900 */
[----:B------:R-:W3:Y:S01]  /*0bc0*/  LDG.E R15, desc[UR4][R2.64+0xf8] ;  /* 0x0000f804020f7981 */ /* 0x000ee2000c1e1900 */
[----:B------:R-:W-:-:S03]  /*0bd0*/  FFMA R23, R23, R22, R14 ;  /* 0x0000001617177223 */ /* 0x000fc6000000000e */
        /* <DEDUP_REMOVED lines=16> */
[----:B------:R-:W3:Y:S04]  /*0ce0*/  LDG.E R23, desc[UR4][R2.64+0x110] ;  /* 0x0001100402177981 */ /* 0x000ee8000c1e1900 */
[----:B------:R-:W3:Y:S01]  /*0cf0*/  LDG.E R0, desc[UR4][R4.64+0x114] ;  /* 0x0001140404007981 */ /* 0x000ee2000c1e1900 */
[----:B--2---:R-:W-:-:S03]  /*0d00*/  FFMA R9, R9, R8, R26 ;  /* 0x0000000809097223 */ /* 0x004fc6000000001a */
        /* <DEDUP_REMOVED lines=90> */
[----:B------:R-:W-:Y:S01]  /*12b0*/  UMOV UR6, 0x571f7693 ;  /* 0x571f769300067882 */ /* 0x000fe20000000000 */
[----:B------:R-:W-:Y:S01]  /*12c0*/  UMOV UR7, 0x3fe55555 ;  /* 0x3fe5555500077882 */ /* 0x000fe20000000000 */
[----:B--2---:R-:W-:-:S04]  /*12d0*/  FFMA R9, R9, R8, R28 ;  /* 0x0000000809097223 */ /* 0x004fc8000000001c */
[----:B-----5:R-:W-:-:S04]  /*12e0*/  FFMA R9, R10, R11, R9 ;  /* 0x0000000b0a097223 */ /* 0x020fc80000000009 */
[----:B----4-:R-:W-:-:S04]  /*12f0*/  FFMA R9, R12, R13, R9 ;  /* 0x0000000d0c097223 */ /* 0x010fc80000000009 */
[----:B---3--:R-:W-:-:S04]  /*1300*/  FFMA R14, R14, R15, R9 ;  /* 0x0000000f0e0e7223 */ /* 0x008fc80000000009 */
[----:B------:R-:W-:-:S04]  /*1310*/  FFMA R14, R7, R16, R14 ;  /* 0x00000010070e7223 */ /* 0x000fc8000000000e */
[----:B------:R-:W-:-:S04]  /*1320*/  FFMA R14, R17, R18, R14 ;  /* 0x00000012110e7223 */ /* 0x000fc8000000000e */
[----:B------:R-:W-:-:S04]  /*1330*/  FFMA R14, R19, R20, R14 ;  /* 0x00000014130e7223 */ /* 0x000fc8000000000e */
[----:B------:R-:W-:-:S04]  /*1340*/  FFMA R22, R21, R22, R14 ;  /* 0x0000001615167223 */ /* 0x000fc8000000000e */
[----:B------:R-:W-:-:S04]  /*1350*/  FFMA R25, R25, R26, R22 ;  /* 0x0000001a19197223 */ /* 0x000fc80000000016 */
[----:B------:R-:W-:-:S04]  /*1360*/  FFMA R0, R0, R23, R25 ;  /* 0x0000001700007223 */ /* 0x000fc80000000019 */
[----:B------:R-:W-:-:S04]  /*1370*/  FFMA R0, R27, R24, R0 ;  /* 0x000000181b007223 */ /* 0x000fc80000000000 */
[----:B------:R-:W0:Y:S02]  /*1380*/  F2F.F64.F32 R2, R0 ;  /* 0x0000000000027310 */ /* 0x000e240000201800 */
[----:B0-----:R-:W-:-:S10]  /*1390*/  DMUL R2, R2, UR6 ;  /* 0x0000000602027c28 */ /* 0x001fd40008000000 */
[----:B------:R-:W0:Y:S02]  /*13a0*/  F2F.F32.F64 R2, R2 ;  /* 0x0000000200027310 */ /* 0x000e240000301000 */
[----:B0-----:R-:W-:-:S06]  /*13b0*/  FMUL R4, |R2|, 2.8853900432586669922 ;  /* 0x4038aa3b02047820 */ /* 0x001fcc0000400200 */
[----:B------:R-:W0:Y:S01]  /*13c0*/  MUFU.EX2 R4, R4 ;  /* 0x0000000400047308 */ /* 0x000e220000000800 */
[----:B------:R-:W-:Y:S01]  /*13d0*/  HFMA2 R8, -RZ, RZ, 1.125, -9232 ;  /* 0x3c80f082ff087431 */ /* 0x000fe200000001ff */
[----:B------:R-:W-:Y:S01]  /*13e0*/  SHF.R.U32.HI R7, RZ, 0x1f, R3 ;  /* 0x0000001fff077819 */ /* 0x000fe20000011603 */
[----:B0-----:R-:W-:-:S06]  /*13f0*/  FADD R5, R4, 1 ;  /* 0x3f80000004057421 */ /* 0x001fcc0000000000 */
[----:B------:R-:W0:Y:S01]  /*1400*/  MUFU.RCP R5, R5 ;  /* 0x0000000500057308 */ /* 0x000e220000001000 */
[----:B------:R-:W-:Y:S01]  /*1410*/  LOP3.LUT R0, R7, 0x1, RZ, 0xc0, !PT ;  /* 0x0000000107007812 */ /* 0x000fe200078ec0ff */
[----:B------:R-:W-:Y:S01]  /*1420*/  FMUL R7, R2, R2 ;  /* 0x0000000202077220 */ /* 0x000fe20000400000 */
[----:B------:R-:W-:Y:S02]  /*1430*/  MOV R10, 0x3f800000 ;  /* 0x3f800000000a7802 */ /* 0x000fe40000000f00 */
[----:B------:R-:W-:Y:S01]  /*1440*/  ISETP.NE.U32.AND P0, PT, R0, 0x1, PT ;  /* 0x000000010000780c */ /* 0x000fe20003f05070 */
[C---:B------:R-:W-:Y:S01]  /*1450*/  FFMA R8, R7.reuse, R8, -0.052303962409496307373 ;  /* 0xbd563cae07087423 */ /* 0x040fe20000000008 */
[C---:B------:R-:W-:Y:S02]  /*1460*/  FSETP.GE.AND P1, PT, |R2|.reuse, 9.010913848876953125, PT ;  /* 0x41102cb40200780b */ /* 0x040fe40003f26200 */
[----:B------:R-:W-:Y:S01]  /*1470*/  FSETP.GE.AND P2, PT, |R2|, 0.60000002384185791016, PT ;  /* 0x3f19999a0200780b */ /* 0x000fe20003f46200 */
[----:B------:R-:W-:Y:S01]  /*1480*/  FFMA R8, R7, R8, 0.1331529766321182251 ;  /* 0x3e08594107087423 */ /* 0x000fe20000000008 */
[----:B0-----:R-:W-:Y:S01]  /*1490*/  FFMA R0, R5, -2, R10 ;  /* 0xc000000005007823 */ /* 0x001fe2000000000a */
[----:B------:R-:W-:Y:S01]  /*14a0*/  ISETP.NE.U32.AND.EX P0, PT, RZ, RZ, PT, P0 ;  /* 0x000000ffff00720c */ /* 0x000fe20003f05100 */
[----:B------:R-:W0:Y:S03]  /*14b0*/  LDC.64 R4, c[0x0][0x390] ;  /* 0x0000e400ff047b82 */ /* 0x000e260000000a00 */
[----:B------:R-:W-:Y:S01]  /*14c0*/  FSEL R3, R0, 1, !P1 ;  /* 0x3f80000000037808 */ /* 0x000fe20004800000 */
[----:B------:R-:W-:-:S04]  /*14d0*/  FFMA R0, R7, R8, -0.33332768082618713379 ;  /* 0xbeaaa9ed07007423 */ /* 0x000fc80000000008 */
[----:B------:R-:W-:Y:S01]  /*14e0*/  FFMA R7, R7, R0, RZ ;  /* 0x0000000007077223 */ /* 0x000fe200000000ff */
[----:B------:R-:W-:-:S03]  /*14f0*/  FSEL R8, -|R3|, |R3|, !P0 ;  /* 0x4000000303087208 */ /* 0x000fc60004000300 */
[----:B------:R-:W-:-:S04]  /*1500*/  @!P2 FFMA R8, R2, R7, R2 ;  /* 0x000000070208a223 */ /* 0x000fc80000000002 */
[----:B------:R-:W1:Y:S01]  /*1510*/  F2F.F64.F32 R2, R8 ;  /* 0x0000000800027310 */ /* 0x000e620000201800 */
[----:B------:R-:W-:Y:S01]  /*1520*/  UMOV UR6, 0x8ef34d6a ;  /* 0x8ef34d6a00067882 */ /* 0x000fe20000000000 */
[----:B------:R-:W-:Y:S02]  /*1530*/  UMOV UR7, 0x3ffb7453 ;  /* 0x3ffb745300077882 */ /* 0x000fe40000000000 */
[----:B-1----:R-:W-:-:S10]  /*1540*/  DMUL R2, R2, UR6 ;  /* 0x0000000602027c28 */ /* 0x002fd40008000000 */
[----:B------:R-:W1:Y:S01]  /*1550*/  F2F.F32.F64 R3, R2 ;  /* 0x0000000200037310 */ /* 0x000e620000301000 */
[----:B0-----:R-:W-:-:S05]  /*1560*/  IMAD.WIDE.U32 R6, R6, 0x4, R4 ;  /* 0x0000000406067825 */ /* 0x001fca00078e0004 */
[----:B-1----:R-:W-:Y:S01]  /*1570*/  STG.E desc[UR4][R6.64], R3 ;  /* 0x0000000306007986 */ /* 0x002fe2000c101904 */
[----:B------:R-:W-:Y:S05]  /*1580*/  EXIT ;  /* 0x000000000000794d */ /* 0x000fea0003800000 */
.L_x_0:
[----:B------:R-:W-:-:S00]  /*1590*/  BRA `(.L_x_0) ;  /* 0xfffffffc00fc7947 */ /* 0x000fc0000383ffff */
[----:B------:R-:W-:-:S00]  /*15a0*/  NOP ;  /* 0x0000000000007918 */ /* 0x000fc00000000000 */
        /* <DEDUP_REMOVED lines=13> */
.L_x_5:


//--------------------- .text._Z17executeThirdLayerPfS_S_ --------------------------
	.section	.text._Z17executeThirdLayerPfS_S_,"ax",@progbits
	.align	128
        .global         _Z17executeThirdLayerPfS_S_
        .type           _Z17executeThirdLayerPfS_S_,@function
        .size           _Z17executeThirdLayerPfS_S_,(.L_x_6 - _Z17executeThirdLayerPfS_S_)
        .other          _Z17executeThirdLayerPfS_S_,@"STO_CUDA_ENTRY STV_DEFAULT"
_Z17executeThirdLayerPfS_S_:
.text._Z17executeThirdLayerPfS_S_:
[----:B------:R-:W-:Y:S01]  /*0000*/  LDC R1, c[0x0][0x37c] ;  /* 0x0000df00ff017b82 */ /* 0x000fe20000000800 */
[----:B------:R-:W0:Y:S07]  /*0010*/  S2R R6, SR_CTAID.X ;  /* 0x0000000000067919 */ /* 0x000e2e0000002500 */
[----:B------:R-:W1:Y:S01]  /*0020*/  LDC.64 R2, c[0x0][0x388] ;  /* 0x0000e200ff027b82 */ /* 0x000e620000000a00 */
[----:B------:R-:W2:Y:S01]  /*0030*/  LDCU.64 UR6, c[0x0][0x358] ;  /* 0x00006b00ff0677ac */ /* 0x000ea20008000a00 */
[----:B------:R-:W3:Y:S06]  /*0040*/  LDCU.64 UR4, c[0x0][0x380] ;  /* 0x00007000ff0477ac */ /* 0x000eec0008000a00 */
[----:B------:R-:W2:Y:S08]  /*0050*/  LDC.64 R4, c[0x0][0x380] ;  /* 0x0000e000ff047b82 */ /* 0x000eb00000000a00 */
[----:B------:R-:W-:Y:S01]  /*0060*/  BAR.SYNC.DEFER_BLOCKING 0x0 ;  /* 0x0000000000007b1d */ /* 0x000fe20000010000 */
[----:B0-----:R-:W-:-:S05]  /*0070*/  IMAD R7, R6, 0x4e3, RZ ;  /* 0x000004e306077824 */ /* 0x001fca00078e02ff */
[----:B--2---:R-:W2:Y:S01]  /*0080*/  LDG.E R9, desc[UR6][R4.64] ;  /* 0x0000000604097981 */ /* 0x004ea2000c1e1900 */
[----:B-1----:R-:W-:-:S03]  /*0090*/  IMAD.WIDE.U32 R2, R7, 0x4, R2 ;  /* 0x0000000407027825 */ /* 0x002fc600078e0002 */
[----:B------:R-:W4:Y:S04]  /*00a0*/  LDG.E R11, desc[UR6][R4.64+0x4] ;  /* 0x00000406040b7981 */ /* 0x000f28000c1e1900 */
[----:B------:R-:W5:Y:S04]  /*00b0*/  LDG.E R8, desc[UR6][R2.64] ;  /* 0x0000000602087981 */ /* 0x000f68000c1e1900 */
[----:B------:R-:W2:Y:S04]  /*00c0*/  LDG.E R10, desc[UR6][R2.64+0x4] ;  /* 0x00000406020a7981 */ /* 0x000ea8000c1e1900 */
[----:B------:R-:W4:Y:S04]  /*00d0*/  LDG.E R12, desc[UR6][R2.64+0x8] ;  /* 0x00000806020c7981 */ /* 0x000f28000c1e1900 */
        /* <DEDUP_REMOVED lines=10> */
[----:B------:R0:W4:Y:S04]  /*0180*/  LDG.E R0, desc[UR6][R4.64+0x1c] ;  /* 0x00001c0604007981 */ /* 0x000128000c1e1900 */
[----:B------:R1:W4:Y:S01]  /*0190*/  LDG.E R7, desc[UR6][R2.64+0x20] ;  /* 0x0000200602077981 */ /* 0x000322000c1e1900 */
[----:B---3--:R-:W-:-:S04]  /*01a0*/  UIADD3 UR4, UP0, UPT, UR4, 0x4, URZ ;  /* 0x0000000404047890 */ /* 0x008fc8000ff1e0ff */
[----:B------:R-:W-:Y:S01]  /*01b0*/  UIADD3 UR4, UP1, UPT, UR4, 0x20, URZ ;  /* 0x0000002004047890 */ /* 0x000fe2000ff3e0ff */
[----:B0-----:R-:W-:-:S03]  /*01c0*/  IADD3 R4, P0, PT, R2, 0x28, RZ ;  /* 0x0000002802047810 */ /* 0x001fc60007f1e0ff */
[----:B------:R-:W-:Y:S01]  /*01d0*/  UIADD3.X UR5, UPT, UPT, URZ, URZ, UR5, UP1, UP0 ;  /* 0x000000ffff057290 */ /* 0x000fe20008fe0405 */
[----:B------:R-:W-:Y:S02]  /*01e0*/  IADD3.X R5, PT, PT, RZ, R3, RZ, P0, !PT ;  /* 0x00000003ff057210 */ /* 0x000fe400007fe4ff */
[----:B-1----:R-:W-:-:S03]  /*01f0*/  MOV R2, UR4 ;  /* 0x0000000400027c02 */ /* 0x002fc60008000f00 */
[----:B------:R-:W-:Y:S01]  /*0200*/  MOV R3, UR5 ;  /* 0x0000000500037c02 */ /* 0x000fe20008000f00 */
[----:B------:R-:W-:Y:S01]  /*0210*/  UMOV UR4, 0x8 ;  /* 0x0000000800047882 */ /* 0x000fe20000000000 */
[----:B-----5:R-:W-:-:S04]  /*0220*/  FADD R8, RZ, R8 ;  /* 0x00000008ff087221 */ /* 0x020fc80000000000 */
[----:B--2---:R-:W-:-:S04]  /*0230*/  FFMA R8, R9, R10, R8 ;  /* 0x0000000a09087223 */ /* 0x004fc80000000008 */
[----:B----4-:R-:W-:-:S04]  /*0240*/  FFMA R8, R11, R12, R8 ;  /* 0x0000000c0b087223 */ /* 0x010fc80000000008 */
[----:B------:R-:W-:-:S04]  /*0250*/  FFMA R8, R13, R14, R8 ;  /* 0x0000000e0d087223 */ /* 0x000fc80000000008 */
[----:B------:R-:W-:-:S04]  /*0260*/  FFMA R8, R15, R16, R8 ;  /* 0x000000100f087223 */ /* 0x000fc80000000008 */
[----:B------:R-:W-:-:S04]  /*0270*/  FFMA R8, R17, R18, R8 ;  /* 0x0000001211087223 */ /* 0x000fc80000000008 */
[----:B------:R-:W-:-:S04]  /*0280*/  FFMA R8, R19, R20, R8 ;  /* 0x0000001413087223 */ /* 0x000fc80000000008 */
[----:B------:R-:W-:-:S04]  /*0290*/  FFMA R21, R21, R22, R8 ;  /* 0x0000001615157223 */ /* 0x000fc80000000008 */
[----:B------:R-:W-:-:S07]  /*02a0*/  FFMA R8, R0, R7, R21 ;  /* 0x0000000700087223 */ /* 0x000fce0000000015 */
.L_x_1:
[----:B------:R-:W2:Y:S04]  /*02b0*/  LDG.E R9, desc[UR6][R2.64+-0x4] ;  /* 0xfffffc0602097981 */ /* 0x000ea8000c1e1900 */
[----:B------:R-:W2:Y:S04]  /*02c0*/  LDG.E R12, desc[UR6][R4.64+-0x4] ;  /* 0xfffffc06040c7981 */ /* 0x000ea8000c1e1900 */
[----:B------:R-:W3:Y:S04]  /*02d0*/  LDG.E R18, desc[UR6][R2.64] ;  /* 0x0000000602127981 */ /* 0x000ee8000c1e1900 */
[----:B------:R-:W3:Y:S04]  /*02e0*/  LDG.E R19, desc[UR6][R4.64] ;  /* 0x0000000604137981 */ /* 0x000ee8000c1e1900 */
[----:B------:R-:W4:Y:S04]  /*02f0*/  LDG.E R11, desc[UR6][R2.64+0x4] ;  /* 0x00000406020b7981 */ /* 0x000f28000c1e1900 */
[----:B------:R-:W4:Y:S04]  /*0300*/  LDG.E R0, desc[UR6][R4.64+0x4] ;  /* 0x0000040604007981 */ /* 0x000f28000c1e1900 */
        /* <DEDUP_REMOVED lines=13> */
[----:B--2---:R-:W-:-:S03]  /*03e0*/  FFMA R9, R9, R12, R8 ;  /* 0x0000000c09097223 */ /* 0x004fc60000000008 */
[----:B------:R-:W2:Y:S04]  /*03f0*/  LDG.E R12, desc[UR6][R2.64+0x20] ;  /* 0x00002006020c7981 */ /* 0x000ea8000c1e1900 */
[----:B------:R-:W2:Y:S01]  /*0400*/  LDG.E R8, desc[UR6][R2.64+0x24] ;  /* 0x0000240602087981 */ /* 0x000ea2000c1e1900 */
[----:B---3--:R-:W-:-:S03]  /*0410*/  FFMA R18, R18, R19, R9 ;  /* 0x0000001312127223 */ /* 0x008fc60000000009 */
[----:B------:R-:W3:Y:S04]  /*0420*/  LDG.E R9, desc[UR6][R4.64+0x24] ;  /* 0x0000240604097981 */ /* 0x000ee8000c1e1900 */
[----:B------:R-:W3:Y:S01]  /*0430*/  LDG.E R19, desc[UR6][R4.64+0x2c] ;  /* 0x00002c0604137981 */ /* 0x000ee2000c1e1900 */
[----:B----4-:R-:W-:-:S03]  /*0440*/  FFMA R27, R11, R0, R18 ;  /* 0x000000000b1b7223 */ /* 0x010fc60000000012 */
[----:B------:R-:W4:Y:S04]  /*0450*/  LDG.E R0, desc[UR6][R2.64+0x28] ;  /* 0x0000280602007981 */ /* 0x000f28000c1e1900 */
[----:B------:R-:W4:Y:S04]  /*0460*/  LDG.E R11, desc[UR6][R4.64+0x28] ;  /* 0x00002806040b7981 */ /* 0x000f28000c1e1900 */
[----:B------:R-:W4:Y:S01]  /*0470*/  LDG.E R18, desc[UR6][R2.64+0x2c] ;  /* 0x00002c0602127981 */ /* 0x000f22000c1e1900 */
[----:B-----5:R-:W-:-:S03]  /*0480*/  FFMA R27, R20, R21, R27 ;  /* 0x00000015141b7223 */ /* 0x020fc6000000001b */
        /* <DEDUP_REMOVED lines=24> */
[----:B------:R-:W4:Y:S01]  /*0610*/  LDG.E R11, desc[UR6][R4.64+0x4c] ;  /* 0x00004c06040b7981 */ /* 0x000f22000c1e1900 */
[----:B------:R-:W-:-:S03]  /*0620*/  FFMA R27, R18, R19, R23 ;  /* 0x00000013121b7223 */ /* 0x000fc60000000017 */
        /* <DEDUP_REMOVED lines=36> */
[----:B------:R-:W-:-:S04]  /*0870*/  FFMA R17, R16, R17, R27 ;  /* 0x0000001110117223 */ /* 0x000fc8000000001b */
[----:B------:R-:W-:Y:S02]  /*0880*/  FFMA R17, R14, R15, R17 ;  /* 0x0000000f0e117223 */ /* 0x000fe40000000011 */
[----:B------:R-:W5:Y:S04]  /*0890*/  LDG.E R14, desc[UR6][R2.64+0x84] ;  /* 0x00008406020e7981 */ /* 0x000f68000c1e1900 */
[----:B------:R-:W5:Y:S01]  /*08a0*/  LDG.E R15, desc[UR6][R4.64+0x84] ;  /* 0x00008406040f7981 */ /* 0x000f62000c1e1900 */
[----:B------:R-:W-:-:S03]  /*08b0*/  FFMA R16, R10, R7, R17 ;  /* 0x000000070a107223 */ /* 0x000fc60000000011 */
[----:B------:R-:W5:Y:S04]  /*08c0*/  LDG.E R7, desc[UR6][R2.64+0x88] ;  /* 0x0000880602077981 */ /* 0x000f68000c1e1900 */
[----:B------:R-:W5:Y:S01]  /*08d0*/  LDG.E R10, desc[UR6][R4.64+0x88] ;  /* 0x00008806040a7981 */ /* 0x000f62000c1e1900 */
[----:B--2---:R-:W-:-:S03]  /*08e0*/  FFMA R16, R13, R12, R16 ;  /* 0x0000000c0d107223 */ /* 0x004fc60000000010 */
[----:B------:R-:W2:Y:S04]  /*08f0*/  LDG.E R12, desc[UR6][R2.64+0x8c] ;  /* 0x00008c06020c7981 */ /* 0x000ea8000c1e1900 */
[----:B------:R-:W2:Y:S01]  /*0900*/  LDG.E R13, desc[UR6][R4.64+0x8c] ;  /* 0x00008c06040d7981 */ /* 0x000ea2000c1e1900 */
[----:B---3--:R-:W-:-:S03]  /*0910*/  FFMA R17, R9, R8, R16 ;  /* 0x0000000809117223 */ /* 0x008fc60000000010 */
[----:B------:R-:W3:Y:S04]  /*0920*/  LDG.E R9, desc[UR6][R2.64+0x90] ;  /* 0x0000900602097981 */ /* 0x000ee8000c1e1900 */
[----:B------:R-:W3:Y:S04]  /*0930*/  LDG.E R8, desc[UR6][R4.64+0x90] ;  /* 0x0000900604087981 */ /* 0x000ee8000c1e1900 */
[----:B------:R-:W3:Y:S01]  /*0940*/  LDG.E R16, desc[UR6][R4.64+0x98] ;  /* 0x0000980604107981 */ /* 0x000ee2000c1e1900 */
[----:B----4-:R-:W-:-:S03]  /*0950*/  FFMA R17, R0, R11, R17 ;  /* 0x0000000b00117223 */ /* 0x010fc60000000011 */
        /* <DEDUP_REMOVED lines=43> */
[----:B------:R0:W5:Y:S04]  /*0c10*/  LDG.E R20, desc[UR6][R2.64+0xd0] ;  /* 0x0000d00602147981 */ /* 0x000168000c1e1900 */
[----:B------:R1:W5:Y:S01]  /*0c20*/  LDG.E R21, desc[UR6][R4.64+0xd0] ;  /* 0x0000d00604157981 */ /* 0x000362000c1e1900 */
[----:B------:R-:W-:Y:S01]  /*0c30*/  FFMA R7, R10, R7, R27 ;  /* 0x000000070a077223 */ /* 0x000fe2000000001b */
[----:B------:R-:W-:-:S04]  /*0c40*/  UIADD3 UR4, UPT, UPT, UR4, 0x36, URZ ;  /* 0x0000003604047890 */ /* 0x000fc8000fffe0ff */
[----:B------:R-:W-:Y:S01]  /*0c50*/  UISETP.NE.AND UP0, UPT, UR4, 0x4e2, UPT ;  /* 0x000004e20400788c */ /* 0x000fe2000bf05270 */
[----:B0-----:R-:W-:Y:S02]  /*0c60*/  IADD3 R2, P1, PT, R2, 0xd8, RZ ;  /* 0x000000d802027810 */ /* 0x001fe40007f3e0ff */
[----:B-1----:R-:W-:Y:S02]  /*0c70*/  IADD3 R4, P0, PT, R4, 0xd8, RZ ;  /* 0x000000d804047810 */ /* 0x002fe40007f1e0ff */
[----:B------:R-:W-:Y:S02]  /*0c80*/  IADD3.X R3, PT, PT, RZ, R3, RZ, P1, !PT ;  /* 0x00000003ff037210 */ /* 0x000fe40000ffe4ff */
[----:B------:R-:W-:Y:S01]  /*0c90*/  IADD3.X R5, PT, PT, RZ, R5, RZ, P0, !PT ;  /* 0x00000005ff057210 */ /* 0x000fe200007fe4ff */
[----:B--2---:R-:W-:-:S04]  /*0ca0*/  FFMA R7, R12, R13, R7 ;  /* 0x0000000d0c077223 */ /* 0x004fc80000000007 */
[----:B---3--:R-:W-:-:S04]  /*0cb0*/  FFMA R7, R8, R9, R7 ;  /* 0x0000000908077223 */ /* 0x008fc80000000007 */
[----:B----4-:R-:W-:-:S04]  /*0cc0*/  FFMA R7, R0, R11, R7 ;  /* 0x0000000b00077223 */ /* 0x010fc80000000007 */
[----:B------:R-:W-:-:S04]  /*0cd0*/  FFMA R7, R14, R15, R7 ;  /* 0x0000000f0e077223 */ /* 0x000fc80000000007 */
[----:B------:R-:W-:-:S04]  /*0ce0*/  FFMA R7, R16, R17, R7 ;  /* 0x0000001110077223 */ /* 0x000fc80000000007 */
[----:B------:R-:W-:-:S04]  /*0cf0*/  FFMA R7, R18, R19, R7 ;  /* 0x0000001312077223 */ /* 0x000fc80000000007 */
[----:B------:R-:W-:-:S04]  /*0d00*/  FFMA R24, R24, R25, R7 ;  /* 0x0000001918187223 */ /* 0x000fc80000000007 */
[----:B-----5:R-:W-:-:S04]  /*0d10*/  FFMA R23, R23, R22, R24 ;  /* 0x0000001617177223 */ /* 0x020fc80000000018 */
[----:B------:R-:W-:Y:S01]  /*0d20*/  FFMA R8, R20, R21, R23 ;  /* 0x0000001514087223 */ /* 0x000fe20000000017 */
[----:B------:R-:W-:Y:S06]  /*0d30*/  BRA.U UP0, `(.L_x_1) ;  /* 0xfffffff5005c7547 */ /* 0x000fec000b83ffff */
[----:B------:R-:W0:Y:S01]  /*0d40*/  F2F.F64.F32 R2, R8 ;  /* 0x0000000800027310 */ /* 0x000e220000201800 */
[----:B------:R-:W-:Y:S01]  /*0d50*/  UMOV UR4, 0x571f7693 ;  /* 0x571f769300047882 */ /* 0x000fe20000000000 */
[----:B------:R-:W-:Y:S01]  /*0d60*/  UMOV UR5, 0x3fe55555 ;  /* 0x3fe5555500057882 */ /* 0x000fe20000000000 */
[----:B------:R-:W-:Y:S01]  /*0d70*/  HFMA2 R10, -RZ, RZ, 1.125, -9232 ;  /* 0x3c80f082ff0a7431 */ /* 0x000fe200000001ff */
[----:B------:R-:W-:Y:S01]  /*0d80*/  MOV R9, 0x3f800000 ;  /* 0x3f80000000097802 */ /* 0x000fe20000000f00 */
[----:B0-----:R-:W-:Y:S01]  /*0d90*/  DMUL R2, R2, UR4 ;  /* 0x0000000402027c28 */ /* 0x001fe20008000000 */
[----:B------:R-:W-:Y:S01]  /*0da0*/  UMOV UR4, 0x8ef34d6a ;  /* 0x8ef34d6a00047882 */ /* 0x000fe20000000000 */
[----:B------:R-:W-:-:S08]  /*0db0*/  UMOV UR5, 0x3ffb7453 ;  /* 0x3ffb745300057882 */ /* 0x000fd00000000000 */
[----:B------:R-:W0:Y:S01]  /*0dc0*/  F2F.F32.F64 R2, R2 ;  /* 0x0000000200027310 */ /* 0x000e220000301000 */
[----:B------:R-:W-:-:S04]  /*0dd0*/  SHF.R.U32.HI R7, RZ, 0x1f, R3 ;  /* 0x0000001fff077819 */ /* 0x000fc80000011603 */
[----:B------:R-:W-:-:S04]  /*0de0*/  LOP3.LUT R7, R7, 0x1, RZ, 0xc0, !PT ;  /* 0x0000000107077812 */ /* 0x000fc800078ec0ff */
[----:B------:R-:W-:-:S04]  /*0df0*/  ISETP.NE.U32.AND P0, PT, R7, 0x1, PT ;  /* 0x000000010700780c */ /* 0x000fc80003f05070 */
[----:B------:R-:W-:Y:S01]  /*0e00*/  ISETP.NE.U32.AND.EX P0, PT, RZ, RZ, PT, P0 ;  /* 0x000000ffff00720c */ /* 0x000fe20003f05100 */
[C---:B0-----:R-:W-:Y:S01]  /*0e10*/  FMUL R0, |R2|.reuse, 2.8853900432586669922 ;  /* 0x4038aa3b02007820 */ /* 0x041fe20000400200 */
[C---:B------:R-:W-:Y:S01]  /*0e20*/  FMUL R5, R2.reuse, R2 ;  /* 0x0000000202057220 */ /* 0x040fe20000400000 */
[C---:B------:R-:W-:Y:S02]  /*0e30*/  FSETP.GE.AND P2, PT, |R2|.reuse, 0.60000002384185791016, PT ;  /* 0x3f19999a0200780b */ /* 0x040fe40003f46200 */
[----:B------:R-:W-:Y:S01]  /*0e40*/  FSETP.GE.AND P1, PT, |R2|, 9.010913848876953125, PT ;  /* 0x41102cb40200780b */ /* 0x000fe20003f26200 */
[C---:B------:R-:W-:Y:S01]  /*0e50*/  FFMA R8, R5.reuse, R10, -0.052303962409496307373 ;  /* 0xbd563cae05087423 */ /* 0x040fe2000000000a */
[----:B------:R-:W0:Y:S02]  /*0e60*/  MUFU.EX2 R0, R0 ;  /* 0x0000000000007308 */ /* 0x000e240000000800 */
[----:B0-----:R-:W-:Y:S01]  /*0e70*/  FADD R4, R0, 1 ;  /* 0x3f80000000047421 */ /* 0x001fe20000000000 */
[----:B------:R-:W-:-:S04]  /*0e80*/  FFMA R0, R5, R8, 0.1331529766321182251 ;  /* 0x3e08594105007423 */ /* 0x000fc80000000008 */
[C---:B------:R-:W-:Y:S01]  /*0e90*/  FFMA R0, R5.reuse, R0, -0.33332768082618713379 ;  /* 0xbeaaa9ed05007423 */ /* 0x040fe20000000000 */
[----:B------:R-:W0:Y:S03]  /*0ea0*/  MUFU.RCP R4, R4 ;  /* 0x0000000400047308 */ /* 0x000e260000001000 */
[----:B------:R-:W-:Y:S01]  /*0eb0*/  FFMA R5, R5, R0, RZ ;  /* 0x0000000005057223 */ /* 0x000fe200000000ff */
[----:B0-----:R-:W-:-:S05]  /*0ec0*/  FFMA R3, R4, -2, R9 ;  /* 0xc000000004037823 */ /* 0x001fca0000000009 */
[----:B------:R-:W-:-:S04]  /*0ed0*/  FSEL R3, R3, 1, !P1 ;  /* 0x3f80000003037808 */ /* 0x000fc80004800000 */
[----:B------:R-:W-:Y:S01]  /*0ee0*/  FSEL R8, -|R3|, |R3|, !P0 ;  /* 0x4000000303087208 */ /* 0x000fe20004000300 */
[----:B------:R-:W-:Y:S02]  /*0ef0*/  @!P2 FFMA R8, R2, R5, R2 ;  /* 0x000000050208a223 */ /* 0x000fe40000000002 */
[----:B------:R-:W0:Y:S02]  /*0f00*/  LDC.64 R4, c[0x0][0x390] ;  /* 0x0000e400ff047b82 */ /* 0x000e240000000a00 */
[----:B------:R-:W1:Y:S02]  /*0f10*/  F2F.F64.F32 R2, R8 ;  /* 0x0000000800027310 */ /* 0x000e640000201800 */
[----:B-1----:R-:W-:Y:S01]  /*0f20*/  DMUL R2, R2, UR4 ;  /* 0x0000000402027c28 */ /* 0x002fe20008000000 */
[----:B0-----:R-:W-:-:S09]  /*0f30*/  IMAD.WIDE.U32 R6, R6, 0x4, R4 ;  /* 0x0000000406067825 */ /* 0x001fd200078e0004 */
[----:B------:R-:W0:Y:S02]  /*0f40*/  F2F.F32.F64 R3, R2 ;  /* 0x0000000200037310 */ /* 0x000e240000301000 */
[----:B0-----:R-:W-:Y:S01]  /*0f50*/  STG.E desc[UR6][R6.64], R3 ;  /* 0x0000000306007986 */ /* 0x001fe2000c101906 */
[----:B------:R-:W-:Y:S05]  /*0f60*/  EXIT ;  /* 0x000000000000794d */ /* 0x000fea0003800000 */
.L_x_2:
        /* <DEDUP_REMOVED lines=9> */
.L_x_6:


//--------------------- .text._Z18executeSecondLayerPfS_S_ --------------------------
	.section	.text._Z18executeSecondLayerPfS_S_,"ax",@progbits
	.align	128
        .global         _Z18executeSecondLayerPfS_S_
        .type           _Z18executeSecondLayerPfS_S_,@function
        .size           _Z18executeSecondLayerPfS_S_,(.L_x_7 - _Z18executeSecondLayerPfS_S_)
        .other          _Z18executeSecondLayerPfS_S_,@"STO_CUDA_ENTRY STV_DEFAULT"
_Z18executeSecondLayerPfS_S_:
.text._Z18executeSecondLayerPfS_S_:
[----:B------:R-:W-:Y:S01]  /*0000*/  LDC R1, c[0x0][0x37c] ;  /* 0x0000df00ff017b82 */ /* 0x000fe20000000800 */
[----:B------:R-:W0:Y:S07]  /*0010*/  S2R R8, SR_CTAID.X ;  /* 0x0000000000087919 */ /* 0x000e2e0000002500 */
[----:B------:R-:W1:Y:S01]  /*0020*/  LDC.64 R4, c[0x0][0x388] ;  /* 0x0000e200ff047b82 */ /* 0x000e620000000a00 */
[----:B------:R-:W2:Y:S01]  /*0030*/  LDCU.64 UR4, c[0x0][0x358] ;  /* 0x00006b00ff0477ac */ /* 0x000ea20008000a00 */
[----:B------:R-:W3:Y:S01]  /*0040*/  S2R R6, SR_TID.X ;  /* 0x0000000000067919 */ /* 0x000ee20000002100 */
[----:B------:R-:W3:Y:S05]  /*0050*/  S2R R7, SR_TID.Y ;  /* 0x0000000000077919 */ /* 0x000eea0000002200 */
[----:B------:R-:W4:Y:S01]  /*0060*/  LDC.64 R2, c[0x0][0x380] ;  /* 0x0000e000ff027b82 */ /* 0x000f220000000a00 */
[----:B0-----:R-:W-:-:S04]  /*0070*/  IMAD R9, R8, 0x9c, RZ ;  /* 0x0000009c08097824 */ /* 0x001fc800078e02ff */
[----:B-1----:R-:W-:-:S03]  /*0080*/  IMAD.WIDE.U32 R4, R9, 0x4, R4 ;  /* 0x0000000409047825 */ /* 0x002fc600078e0004 */
[----:B------:R-:W-:Y:S01]  /*0090*/  BAR.SYNC.DEFER_BLOCKING 0x0 ;  /* 0x0000000000007b1d */ /* 0x000fe20000010000 */
[----:B---3--:R-:W-:-:S05]  /*00a0*/  IMAD R9, R7, 0xd, R6 ;  /* 0x0000000d07097824 */ /* 0x008fca00078e0206 */
[----:B------:R-:W-:-:S05]  /*00b0*/  SHF.L.U32 R9, R9, 0x1, RZ ;  /* 0x0000000109097819 */ /* 0x000fca00000006ff */
[----:B----4-:R-:W-:Y:S01]  /*00c0*/  IMAD.WIDE.U32 R2, R9, 0x4, R2 ;  /* 0x0000000409027825 */ /* 0x010fe200078e0002 */
[----:B--2---:R-:W2:Y:S04]  /*00d0*/  LDG.E R14, desc[UR4][R4.64] ;  /* 0x00000004040e7981 */ /* 0x004ea8000c1e1900 */
        /* <DEDUP_REMOVED lines=9> */
[----:B------:R-:W5:Y:S01]  /*0170*/  LDG.E R9, desc[UR4][R2.64+0xa90] ;  /* 0x000a900402097981 */ /* 0x000f62000c1e1900 */
[----:B------:R-:W-:-:S03]  /*0180*/  ISETP.NE.AND P0, PT, R8, 0x1, PT ;  /* 0x000000010800780c */ /* 0x000fc60003f05270 */
[----:B------:R-:W5:Y:S04]  /*0190*/  LDG.E R20, desc[UR4][R4.64+0x18] ;  /* 0x0000180404147981 */ /* 0x000f68000c1e1900 */
[----:B------:R-:W5:Y:S01]  /*01a0*/  LDG.E R21, desc[UR4][R2.64+0xd34] ;  /* 0x000d340402157981 */ /* 0x000f62000c1e1900 */
[----:B------:R-:W-:-:S03]  /*01b0*/  LOP3.LUT P1, RZ, R7, R6, RZ, 0xfc, !PT ;  /* 0x0000000607ff7212 */ /* 0x000fc6000782fcff */
[----:B------:R-:W5:Y:S04]  /*01c0*/  LDG.E R24, desc[UR4][R4.64+0x1c] ;  /* 0x00001c0404187981 */ /* 0x000f68000c1e1900 */
[----:B------:R-:W5:Y:S04]  /*01d0*/  LDG.E R25, desc[UR4][R2.64+0x4] ;  /* 0x0000040402197981 */ /* 0x000f68000c1e1900 */
[----:B------:R-:W5:Y:S04]  /*01e0*/  LDG.E R22, desc[UR4][R4.64+0x20] ;  /* 0x0000200404167981 */ /* 0x000f68000c1e1900 */
[----:B------:R-:W5:Y:S04]  /*01f0*/  LDG.E R23, desc[UR4][R2.64+0x2a8] ;  /* 0x0002a80402177981 */ /* 0x000f68000c1e1900 */
[----:B------:R-:W5:Y:S04]  /*0200*/  LDG.E R18, desc[UR4][R4.64+0x24] ;  /* 0x0000240404127981 */ /* 0x000f68000c1e1900 */
[----:B------:R-:W5:Y:S01]  /*0210*/  LDG.E R19, desc[UR4][R2.64+0x54c] ;  /* 0x00054c0402137981 */ /* 0x000f62000c1e1900 */
[----:B--2---:R-:W-:-:S04]  /*0220*/  FADD R14, RZ, R14 ;  /* 0x0000000eff0e7221 */ /* 0x004fc80000000000 */
[----:B------:R-:W-:-:S05]  /*0230*/  FADD R15, RZ, R14 ;  /* 0x0000000eff0f7221 */ /* 0x000fca0000000000 */
[----:B------:R-:W-:Y:S02]  /*0240*/  @!P0 FSEL R14, R15, R14, !P1 ;  /* 0x0000000e0f0e8208 */ /* 0x000fe40004800000 */
[----:B------:R-:W2:Y:S03]  /*0250*/  LDG.E R15, desc[UR4][R2.64+0xa94] ;  /* 0x000a9404020f7981 */ /* 0x000ea6000c1e1900 */
[----:B---3--:R-:W-:Y:S02]  /*0260*/  FFMA R16, R17, R16, R14 ;  /* 0x0000001011107223 */ /* 0x008fe4000000000e */
[----:B------:R-:W3:Y:S02]  /*0270*/  LDG.E R17, desc[UR4][R2.64+0x7f0] ;  /* 0x0007f00402117981 */ /* 0x000ee4000c1e1900 */
[----:B----4-:R-:W-:Y:S02]  /*0280*/  FFMA R26, R27, R26, R16 ;  /* 0x0000001a1b1a7223 */ /* 0x010fe40000000010 */
[----:B------:R-:W3:Y:S02]  /*0290*/  LDG.E R16, desc[UR4][R4.64+0x28] ;  /* 0x0000280404107981 */ /* 0x000ee4000c1e1900 */
[----:B-----5:R-:W-:-:S02]  /*02a0*/  FFMA R12, R13, R12, R26 ;  /* 0x0000000c0d0c7223 */ /* 0x020fc4000000001a */
[----:B------:R-:W2:Y:S04]  /*02b0*/  LDG.E R14, desc[UR4][R4.64+0x2c] ;  /* 0x00002c04040e7981 */ /* 0x000ea8000c1e1900 */
[----:B------:R-:W4:Y:S01]  /*02c0*/  LDG.E R13, desc[UR4][R2.64+0xd38] ;  /* 0x000d3804020d7981 */ /* 0x000f22000c1e1900 */
[----:B------:R-:W-:-:S03]  /*02d0*/  FFMA R10, R11, R10, R12 ;  /* 0x0000000a0b0a7223 */ /* 0x000fc6000000000c */
[----:B------:R-:W4:Y:S04]  /*02e0*/  LDG.E R12, desc[UR4][R4.64+0x30] ;  /* 0x00003004040c7981 */ /* 0x000f28000c1e1900 */
[----:B------:R-:W5:Y:S01]  /*02f0*/  LDG.E R11, desc[UR4][R2.64+0x8] ;  /* 0x00000804020b7981 */ /* 0x000f62000c1e1900 */
[----:B------:R-:W-:-:S03]  /*0300*/  FFMA R26, R9, R0, R10 ;  /* 0x00000000091a7223 */ /* 0x000fc6000000000a */
[----:B------:R-:W5:Y:S04]  /*0310*/  LDG.E R10, desc[UR4][R4.64+0x34] ;  /* 0x00003404040a7981 */ /* 0x000f68000c1e1900 */
        /* <DEDUP_REMOVED lines=13> */
[----:B---3--:R-:W-:-:S03]  /*03f0*/  FFMA R16, R17, R16, R18 ;  /* 0x0000001011107223 */ /* 0x008fc60000000012 */
[----:B------:R-:W3:Y:S01]  /*0400*/  LDG.E R18, desc[UR4][R4.64+0x48] ;  /* 0x0000480404127981 */ /* 0x000ee2000c1e1900 */
[----:B--2---:R-:W-:-:S03]  /*0410*/  FFMA R14, R15, R14, R16 ;  /* 0x0000000e0f0e7223 */ /* 0x004fc60000000010 */
[----:B------:R-:W2:Y:S04]  /*0420*/  LDG.E R17, desc[UR4][R2.64+0xc] ;  /* 0x00000c0402117981 */ /* 0x000ea8000c1e1900 */
[----:B------:R-:W2:Y:S01]  /*0430*/  LDG.E R16, desc[UR4][R4.64+0x4c] ;  /* 0x00004c0404107981 */ /* 0x000ea2000c1e1900 */
[----:B----4-:R-:W-:-:S03]  /*0440*/  FFMA R12, R13, R12, R14 ;  /* 0x0000000c0d0c7223 */ /* 0x010fc6000000000e */
[----:B------:R-:W4:Y:S04]  /*0450*/  LDG.E R15, desc[UR4][R2.64+0x2b0] ;  /* 0x0002b004020f7981 */ /* 0x000f28000c1e1900 */
[----:B------:R-:W4:Y:S01]  /*0460*/  LDG.E R14, desc[UR4][R4.64+0x50] ;  /* 0x00005004040e7981 */ /* 0x000f22000c1e1900 */
[----:B-----5:R-:W-:-:S03]  /*0470*/  FFMA R10, R11, R10, R12 ;  /* 0x0000000a0b0a7223 */ /* 0x020fc6000000000c */
[----:B------:R-:W5:Y:S04]  /*0480*/  LDG.E R13, desc[UR4][R2.64+0x554] ;  /* 0x00055404020d7981 */ /* 0x000f68000c1e1900 */
[----:B------:R-:W5:Y:S01]  /*0490*/  LDG.E R12, desc[UR4][R4.64+0x54] ;  /* 0x00005404040c7981 */ /* 0x000f62000c1e1900 */
[----:B------:R-:W-:-:S03]  /*04a0*/  FFMA R26, R9, R0, R10 ;  /* 0x00000000091a7223 */ /* 0x000fc6000000000a */
[----:B------:R-:W5:Y:S04]  /*04b0*/  LDG.E R11, desc[UR4][R2.64+0x7f8] ;  /* 0x0007f804020b7981 */ /* 0x000f68000c1e1900 */
[----:B------:R-:W5:Y:S04]  /*04c0*/  LDG.E R10, desc[UR4][R4.64+0x58] ;  /* 0x00005804040a7981 */ /* 0x000f68000c1e1900 */
        /* <DEDUP_REMOVED lines=8> */
[----:B------:R-:W5:Y:S04]  /*0550*/  LDG.E R24, desc[UR4][R4.64+0x64] ;  /* 0x0000640404187981 */ /* 0x000f68000c1e1900 */
[----:B------:R-:W5:Y:S01]  /*0560*/  LDG.E R23, desc[UR4][R2.64+0x2b4] ;  /* 0x0002b40402177981 */ /* 0x000f62000c1e1900 */
[----:B---3--:R-:W-:-:S03]  /*0570*/  FFMA R18, R19, R18, R22 ;  /* 0x0000001213127223 */ /* 0x008fc60000000016 */
[----:B------:R-:W3:Y:S04]  /*0580*/  LDG.E R22, desc[UR4][R4.64+0x68] ;  /* 0x0000680404167981 */ /* 0x000ee8000c1e1900 */
        /* <DEDUP_REMOVED lines=71> */
[----:B---3--:R-:W-:-:S03]  /*0a00*/  FFMA R20, R21, R20, R26 ;  /* 0x0000001415147223 */ /* 0x008fc6000000001a */
[----:B------:R-:W3:Y:S01]  /*0a10*/  LDG.E R21, desc[UR4][R2.64+0x588] ;  /* 0x0005880402157981 */ /* 0x000ee2000c1e1900 */
[----:B--2---:R-:W-:-:S03]  /*0a20*/  FFMA R24, R25, R24, R20 ;  /* 0x0000001819187223 */ /* 0x004fc60000000014 */
[----:B------:R-:W3:Y:S04]  /*0a30*/  LDG.E R20, desc[UR4][R4.64+0xcc] ;  /* 0x0000cc0404147981 */ /* 0x000ee8000c1e1900 */
[----:B------:R-:W2:Y:S01]  /*0a40*/  LDG.E R25, desc[UR4][R2.64+0x82c] ;  /* 0x00082c0402197981 */ /* 0x000ea2000c1e1900 */
[----:B----4-:R-:W-:-:S03]  /*0a50*/  FFMA R22, R23, R22, R24 ;  /* 0x0000001617167223 */ /* 0x010fc60000000018 */
[----:B------:R-:W2:Y:S04]  /*0a60*/  LDG.E R24, desc[UR4][R4.64+0xd0] ;  /* 0x0000d00404187981 */ /* 0x000ea8000c1e1900 */
        /* <DEDUP_REMOVED lines=86> */
[----:B------:R-:W2:Y:S04]  /*0fd0*/  LDG.E R0, desc[UR4][R4.64+0x144] ;  /* 0x0001440404007981 */ /* 0x000ea8000c1e1900 */
[----:B------:R-:W2:Y:S01]  /*0fe0*/  LDG.E R9, desc[UR4][R2.64+0x5bc] ;  /* 0x0005bc0402097981 */ /* 0x000ea2000c1e1900 */
        /* <DEDUP_REMOVED lines=11> */
[----:B------:R-:W2:Y:S04]  /*10a0*/  LDG.E R17, desc[UR4][R2.64+0x78] ;  /* 0x0000780402117981 */ /* 0x000ea8000c1e1900 */
[----:B------:R-:W2:Y:S01]  /*10b0*/  LDG.E R16, desc[UR4][R2.64+0x31c] ;  /* 0x00031c0402107981 */ /* 0x000ea2000c1e1900 */
[----:B---3--:R-:W-:-:S03]  /*10c0*/  FFMA R21, R20, R21, R27 ;  /* 0x0000001514157223 */ /* 0x008fc6000000001b */
[----:B------:R-:W3:Y:S01]  /*10d0*/  LDG.E R20, desc[UR4][R4.64+0x15c] ;  /* 0x00015c0404147981 */ /* 0x000ee2000c1e1900 */
[----:B----4-:R-:W-:-:S03]  /*10e0*/  FFMA R22, R22, R23, R21 ;  /* 0x0000001716167223 */ /* 0x010fc60000000015 */
[----:B------:R-:W3:Y:S01]  /*10f0*/  LDG.E R21, desc[UR4][R2.64+0x5c0] ;  /* 0x0005c00402157981 */ /* 0x000ee2000c1e1900 */
[----:B-----5:R-:W-:-:S03]  /*1100*/  FFMA R22, R19, R18, R22 ;  /* 0x0000001213167223 */ /* 0x020fc60000000016 */
[----:B------:R-:W4:Y:S04]  /*1110*/  LDG.E R18, desc[UR4][R4.64+0x160] ;  /* 0x0001600404127981 */ /* 0x000f28000c1e1900 */
[----:B------:R-:W4:Y:S01]  /*1120*/  LDG.E R19, desc[UR4][R2.64+0x864] ;  /* 0x0008640402137981 */ /* 0x000f22000c1e1900 */
[----:B--2---:R-:W-:-:S03]  /*1130*/  FFMA R22, R9, R0, R22 ;  /* 0x0000000009167223 */ /* 0x004fc60000000016 */
[----:B------:R-:W2:Y:S04]  /*1140*/  LDG.E R0, desc[UR4][R4.64+0x164] ;  /* 0x0001640404007981 */ /* 0x000ea8000c1e1900 */
[----:B------:R-:W2:Y:S01]  /*1150*/  LDG.E R9, desc[UR4][R2.64+0xb08] ;  /* 0x000b080402097981 */ /* 0x000ea2000c1e1900 */
        /* <DEDUP_REMOVED lines=17> */
[----:B---3--:R-:W-:-:S04]  /*1270*/  FFMA R20, R21, R20, R26 ;  /* 0x0000001415147223 */ /* 0x008fc8000000001a */
[----:B----4-:R-:W-:Y:S02]  /*1280*/  FFMA R20, R19, R18, R20 ;  /* 0x0000001213147223 */ /* 0x010fe40000000014 */
[----:B------:R-:W3:Y:S04]  /*1290*/  LDG.E R18, desc[UR4][R4.64+0x180] ;  /* 0x0001800404127981 */ /* 0x000ee8000c1e1900 */
[----:B------:R-:W3:Y:S01]  /*12a0*/  LDG.E R19, desc[UR4][R2.64+0xdd0] ;  /* 0x000dd00402137981 */ /* 0x000ee2000c1e1900 */
[----:B--2---:R-:W-:-:S03]  /*12b0*/  FFMA R21, R9, R0, R20 ;  /* 0x0000000009157223 */ /* 0x004fc60000000014 */
[----:B------:R-:W2:Y:S04]  /*12c0*/  LDG.E R9, desc[UR4][R4.64+0x184] ;  /* 0x0001840404097981 */ /* 0x000ea8000c1e1900 */
[----:B------:R-:W2:Y:S01]  /*12d0*/  LDG.E R0, desc[UR4][R2.64+0xa0] ;  /* 0x0000a00402007981 */ /* 0x000ea2000c1e1900 */
        /* <DEDUP_REMOVED lines=21> */
[----:B--2---:R-:W-:Y:S02]  /*1430*/  FFMA R18, R0, R9, R19 ;  /* 0x0000000900127223 */ /* 0x004fe40000000013 */
[----:B------:R-:W2:Y:S04]  /*1440*/  LDG.E R0, desc[UR4][R4.64+0x1a4] ;  /* 0x0001a40404007981 */ /* 0x000ea8000c1e1900 */
[----:B------:R-:W2:Y:S01]  /*1450*/  LDG.E R9, desc[UR4][R2.64+0x5ec] ;  /* 0x0005ec0402097981 */ /* 0x000ea2000c1e1900 */
[----:B----4-:R-:W-:-:S03]  /*1460*/  FFMA R19, R11, R10, R18 ;  /* 0x0000000a0b137223 */ /* 0x010fc60000000012 */
[----:B------:R-:W3:Y:S04]  /*1470*/  LDG.E R11, desc[UR4][R4.64+0x1a8] ;  /* 0x0001a804040b7981 */ /* 0x000ee8000c1e1900 */
        /* <DEDUP_REMOVED lines=131> */
[----:B------:R-:W-:Y:S01]  /*1cb0*/  UMOV UR6, 0x571f7693 ;  /* 0x571f769300067882 */ /* 0x000fe20000000000 */
[----:B------:R-:W-:Y:S01]  /*1cc0*/  UMOV UR7, 0x3fe55555 ;  /* 0x3fe5555500077882 */ /* 0x000fe20000000000 */
[----:B------:R-:W-:-:S04]  /*1cd0*/  IMAD R7, R7, 0x5, R6 ;  /* 0x0000000507077824 */ /* 0x000fc800078e0206 */
[----:B------:R-:W-:Y:S02]  /*1ce0*/  IMAD R7, R8, 0x19, R7 ;  /* 0x0000001908077824 */ /* 0x000fe400078e0207 */
[----:B--2---:R-:W-:-:S04]  /*1cf0*/  FFMA R9, R9, R0, R28 ;  /* 0x0000000009097223 */ /* 0x004fc8000000001c */
[----:B---3--:R-:W-:-:S04]  /*1d00*/  FFMA R9, R10, R11, R9 ;  /* 0x0000000b0a097223 */ /* 0x008fc80000000009 */
[----:B----4-:R-:W-:-:S04]  /*1d10*/  FFMA R9, R12, R13, R9 ;  /* 0x0000000d0c097223 */ /* 0x010fc80000000009 */
[----:B-----5:R-:W-:-:S04]  /*1d20*/  FFMA R9, R14, R15, R9 ;  /* 0x0000000f0e097223 */ /* 0x020fc80000000009 */
        /* <DEDUP_REMOVED lines=11> */
[----:B------:R-:W-:Y:S02]  /*1de0*/  HFMA2 R10, -RZ, RZ, 1.125, -9232 ;  /* 0x3c80f082ff0a7431 */ /* 0x000fe400000001ff */
[----:B------:R-:W-:Y:S01]  /*1df0*/  FMUL R5, R2, R2 ;  /* 0x0000000202057220 */ /* 0x000fe20000400000 */
[----:B0-----:R-:W-:-:S06]  /*1e00*/  FADD R4, R0, 1 ;  /* 0x3f80000000047421 */ /* 0x001fcc0000000000 */
[----:B------:R-:W0:Y:S01]  /*1e10*/  MUFU.RCP R4, R4 ;  /* 0x0000000400047308 */ /* 0x000e220000001000 */
[----:B------:R-:W-:Y:S01]  /*1e20*/  SHF.R.U32.HI R9, RZ, 0x1f, R3 ;  /* 0x0000001fff097819 */ /* 0x000fe20000011603 */
[----:B------:R-:W-:Y:S01]  /*1e30*/  FFMA R10, R5, R10, -0.052303962409496307373 ;  /* 0xbd563cae050a7423 */ /* 0x000fe2000000000a */
[----:B------:R-:W-:Y:S02]  /*1e40*/  MOV R11, 0x3f800000 ;  /* 0x3f800000000b7802 */ /* 0x000fe40000000f00 */
[----:B------:R-:W-:Y:S01]  /*1e50*/  LOP3.LUT R9, R9, 0x1, RZ, 0xc0, !PT ;  /* 0x0000000109097812 */ /* 0x000fe200078ec0ff */
[----:B------:R-:W-:Y:S01]  /*1e60*/  FFMA R0, R5, R10, 0.1331529766321182251 ;  /* 0x3e08594105007423 */ /* 0x000fe2000000000a */
[C---:B------:R-:W-:Y:S02]  /*1e70*/  FSETP.GE.AND P2, PT, |R2|.reuse, 0.60000002384185791016, PT ;  /* 0x3f19999a0200780b */ /* 0x040fe40003f46200 */
[----:B------:R-:W-:Y:S01]  /*1e80*/  ISETP.NE.U32.AND P0, PT, R9, 0x1, PT ;  /* 0x000000010900780c */ /* 0x000fe20003f05070 */
[C---:B------:R-:W-:Y:S01]  /*1e90*/  FFMA R0, R5.reuse, R0, -0.33332768082618713379 ;  /* 0xbeaaa9ed05007423 */ /* 0x040fe20000000000 */
[----:B------:R-:W-:Y:S01]  /*1ea0*/  FSETP.GE.AND P1, PT, |R2|, 9.010913848876953125, PT ;  /* 0x41102cb40200780b */ /* 0x000fe20003f26200 */
[----:B0-----:R-:W-:Y:S01]  /*1eb0*/  FFMA R3, R4, -2, R11 ;  /* 0xc000000004037823 */ /* 0x001fe2000000000b */
[----:B------:R-:W-:Y:S01]  /*1ec0*/  ISETP.NE.U32.AND.EX P0, PT, RZ, RZ, PT, P0 ;  /* 0x000000ffff00720c */ /* 0x000fe20003f05100 */
[----:B------:R-:W-:-:S03]  /*1ed0*/  FFMA R5, R5, R0, RZ ;  /* 0x0000000005057223 */ /* 0x000fc600000000ff */
[----:B------:R-:W-:-:S04]  /*1ee0*/  FSEL R3, R3, 1, !P1 ;  /* 0x3f80000003037808 */ /* 0x000fc80004800000 */
[----:B------:R-:W-:Y:S01]  /*1ef0*/  FSEL R9, -|R3|, |R3|, !P0 ;  /* 0x4000000303097208 */ /* 0x000fe20004000300 */
[----:B------:R-:W-:Y:S02]  /*1f00*/  @!P2 FFMA R9, R2, R5, R2 ;  /* 0x000000050209a223 */ /* 0x000fe40000000002 */
[----:B------:R-:W0:Y:S02]  /*1f10*/  LDC.64 R4, c[0x0][0x390] ;  /* 0x0000e400ff047b82 */ /* 0x000e240000000a00 */
        /* <DEDUP_REMOVED lines=8> */
.L_x_3:
        /* <DEDUP_REMOVED lines=14> */
.L_x_7:


//--------------------- .text._Z17executeFirstLayerPfS_S_ --------------------------
	.section	.text._Z17executeFirstLayerPfS_S_,"ax",@progbits
	.align	128
        .global         _Z17executeFirstLayerPfS_S_
        .type           _Z17executeFirstLayerPfS_S_,@function
        .size           _Z17executeFirstLayerPfS_S_,(.L_x_8 - _Z17executeFirstLayerPfS_S_)
        .other          _Z17executeFirstLayerPfS_S_,@"STO_CUDA_ENTRY STV_DEFAULT"
_Z17executeFirstLayerPfS_S_:
.text._Z17executeFirstLayerPfS_S_:
[----:B------:R-:W-:Y:S01]  /*0000*/  LDC R1, c[0x0][0x37c] ;  /* 0x0000df00ff017b82 */ /* 0x000fe20000000800 */
[----:B------:R-:W0:Y:S07]  /*0010*/  S2R R6, SR_TID.X ;  /* 0x0000000000067919 */ /* 0x000e2e0000002100 */
[----:B------:R-:W1:Y:S01]  /*0020*/  LDC.64 R4, c[0x0][0x388] ;  /* 0x0000e200ff047b82 */ /* 0x000e620000000a00 */
[----:B------:R-:W2:Y:S01]  /*0030*/  LDCU.64 UR4, c[0x0][0x358] ;  /* 0x00006b00ff0477ac */ /* 0x000ea20008000a00 */
[----:B------:R-:W0:Y:S01]  /*0040*/  S2R R7, SR_TID.Y ;  /* 0x0000000000077919 */ /* 0x000e220000002200 */
[----:B------:R-:W3:Y:S05]  /*0050*/  S2R R8, SR_CTAID.X ;  /* 0x0000000000087919 */ /* 0x000eea0000002500 */
[----:B------:R-:W4:Y:S01]  /*0060*/  LDC.64 R2, c[0x0][0x380] ;  /* 0x0000e000ff027b82 */ /* 0x000f220000000a00 */
[----:B0-----:R-:W-:-:S02]  /*0070*/  IMAD R11, R7, 0x1d, R6 ;  /* 0x0000001d070b7824 */ /* 0x001fc400078e0206 */
[----:B---3--:R-:W-:-:S03]  /*0080*/  IMAD R9, R8, 0x1a, RZ ;  /* 0x0000001a08097824 */ /* 0x008fc600078e02ff */
[----:B------:R-:W-:Y:S01]  /*0090*/  SHF.L.U32 R11, R11, 0x1, RZ ;  /* 0x000000010b0b7819 */ /* 0x000fe200000006ff */
[----:B-1----:R-:W-:Y:S01]  /*00a0*/  IMAD.WIDE.U32 R4, R9, 0x4, R4 ;  /* 0x0000000409047825 */ /* 0x002fe200078e0004 */
[----:B------:R-:W-:Y:S03]  /*00b0*/  BAR.SYNC.DEFER_BLOCKING 0x0 ;  /* 0x0000000000007b1d */ /* 0x000fe60000010000 */
[----:B----4-:R-:W-:-:S03]  /*00c0*/  IMAD.WIDE.U32 R2, R11, 0x4, R2 ;  /* 0x000000040b027825 */ /* 0x010fc600078e0002 */
        /* <DEDUP_REMOVED lines=19> */
[----:B--2---:R-:W-:-:S04]  /*0200*/  FADD R16, RZ, R16 ;  /* 0x00000010ff107221 */ /* 0x004fc80000000000 */
[----:B---3--:R-:W-:Y:S02]  /*0210*/  FFMA R16, R17, R20, R16 ;  /* 0x0000001411107223 */ /* 0x008fe40000000010 */
[----:B------:R-:W2:Y:S04]  /*0220*/  LDG.E R20, desc[UR4][R4.64+0x24] ;  /* 0x0000240404147981 */ /* 0x000ea8000c1e1900 */
[----:B------:R-:W3:Y:S01]  /*0230*/  LDG.E R17, desc[UR4][R4.64+0x2c] ;  /* 0x00002c0404117981 */ /* 0x000ee2000c1e1900 */
[----:B----4-:R-:W-:-:S03]  /*0240*/  FFMA R16, R23, R22, R16 ;  /* 0x0000001617107223 */ /* 0x010fc60000000010 */
[----:B------:R-:W4:Y:S04]  /*0250*/  LDG.E R22, desc[UR4][R4.64+0x28] ;  /* 0x0000280404167981 */ /* 0x000f28000c1e1900 */
[----:B------:R-:W4:Y:S01]  /*0260*/  LDG.E R23, desc[UR4][R2.64+0x84] ;  /* 0x0000840402177981 */ /* 0x000f22000c1e1900 */
[----:B-----5:R-:W-:-:S03]  /*0270*/  FFMA R15, R15, R14, R16 ;  /* 0x0000000e0f0f7223 */ /* 0x020fc60000000010 */
[----:B------:R-:W3:Y:S04]  /*0280*/  LDG.E R16, desc[UR4][R2.64+0xe8] ;  /* 0x0000e80402107981 */ /* 0x000ee8000c1e1900 */
        /* <DEDUP_REMOVED lines=16> */
[----:B--2---:R-:W-:-:S03]  /*0390*/  FFMA R24, R21, R20, R24 ;  /* 0x0000001415187223 */ /* 0x004fc60000000018 */
[----:B------:R-:W2:Y:S04]  /*03a0*/  LDG.E R21, desc[UR4][R4.64+0x44] ;  /* 0x0000440404157981 */ /* 0x000ea8000c1e1900 */
[----:B------:R-:W2:Y:S01]  /*03b0*/  LDG.E R20, desc[UR4][R2.64+0x160] ;  /* 0x0001600402147981 */ /* 0x000ea2000c1e1900 */
[----:B----4-:R-:W-:-:S03]  /*03c0*/  FFMA R25, R23, R22, R24 ;  /* 0x0000001617197223 */ /* 0x010fc60000000018 */
[----:B------:R-:W4:Y:S01]  /*03d0*/  LDG.E R23, desc[UR4][R4.64+0x48] ;  /* 0x0000480404177981 */ /* 0x000f22000c1e1900 */
[----:B---3--:R-:W-:-:S03]  /*03e0*/  FFMA R25, R16, R17, R25 ;  /* 0x0000001110197223 */ /* 0x008fc60000000019 */
[----:B------:R-:W4:Y:S04]  /*03f0*/  LDG.E R22, desc[UR4][R2.64+0x164] ;  /* 0x0001640402167981 */ /* 0x000f28000c1e1900 */
[----:B------:R-:W3:Y:S01]  /*0400*/  LDG.E R17, desc[UR4][R4.64+0x4c] ;  /* 0x00004c0404117981 */ /* 0x000ee2000c1e1900 */
        /* <DEDUP_REMOVED lines=11> */
[----:B------:R-:W5:Y:S04]  /*04c0*/  LDG.E R25, desc[UR4][R4.64+0x5c] ;  /* 0x00005c0404197981 */ /* 0x000f68000c1e1900 */
[----:B------:R-:W5:Y:S04]  /*04d0*/  LDG.E R24, desc[UR4][R2.64+0x1d8] ;  /* 0x0001d80402187981 */ /* 0x000f68000c1e1900 */
[----:B------:R-:W5:Y:S04]  /*04e0*/  LDG.E R9, desc[UR4][R4.64+0x60] ;  /* 0x0000600404097981 */ /* 0x000f68000c1e1900 */
[----:B------:R-:W5:Y:S01]  /*04f0*/  LDG.E R0, desc[UR4][R2.64+0x1dc] ;  /* 0x0001dc0402007981 */ /* 0x000f62000c1e1900 */
[----:B------:R-:W-:Y:S01]  /*0500*/  FFMA R19, R19, R18, R28 ;  /* 0x0000001213137223 */ /* 0x000fe2000000001c */
[----:B------:R-:W-:Y:S01]  /*0510*/  UMOV UR6, 0x571f7693 ;  /* 0x571f769300067882 */ /* 0x000fe20000000000 */
[----:B------:R-:W-:Y:S01]  /*0520*/  UMOV UR7, 0x3fe55555 ;  /* 0x3fe5555500077882 */ /* 0x000fe20000000000 */
[----:B------:R-:W-:-:S04]  /*0530*/  IMAD R7, R7, 0xd, R6 ;  /* 0x0000000d07077824 */ /* 0x000fc800078e0206 */
[----:B------:R-:W-:Y:S02]  /*0540*/  IMAD R7, R8, 0xa9, R7 ;  /* 0x000000a908077824 */ /* 0x000fe400078e0207 */
[----:B--2---:R-:W-:-:S04]  /*0550*/  FFMA R19, R20, R21, R19 ;  /* 0x0000001514137223 */ /* 0x004fc80000000013 */
[----:B----4-:R-:W-:-:S04]  /*0560*/  FFMA R19, R22, R23, R19 ;  /* 0x0000001716137223 */ /* 0x010fc80000000013 */
[----:B---3--:R-:W-:-:S04]  /*0570*/  FFMA R17, R16, R17, R19 ;  /* 0x0000001110117223 */ /* 0x008fc80000000013 */
[----:B-----5:R-:W-:-:S04]  /*0580*/  FFMA R15, R14, R15, R17 ;  /* 0x0000000f0e0f7223 */ /* 0x020fc80000000011 */
        /* <DEDUP_REMOVED lines=38> */
.L_x_4:
        /* <DEDUP_REMOVED lines=9> */
.L_x_8:


//--------------------- .nv.shared.reserved.0     --------------------------
	.section	.nv.shared.reserved.0,"aw",@nobits
	.weak		__nv_reservedSMEM_offset_0_alias
	.size		__nv_reservedSMEM_offset_0_alias, 0, 64
	.other		__nv_reservedSMEM_offset_0_alias,@"STO_CUDA_RESERVED_SHARED STV_DEFAULT"
__nv_reservedSMEM_offset_0_alias:
	.zero		0
	.zero		64


//--------------------- .nv.constant0._Z18executeFourthLayerPfS_S_ --------------------------
	.section	.nv.constant0._Z18executeFourthLayerPfS_S_,"a",@progbits
	.sectionflags	@""
	.align	4
.nv.constant0._Z18executeFourthLayerPfS_S_:
	.zero		920


//--------------------- .nv.constant0._Z17executeThirdLayerPfS_S_ --------------------------
	.section	.nv.constant0._Z17executeThirdLayerPfS_S_,"a",@progbits
	.sectionflags	@""
	.align	4
.nv.constant0._Z17executeThirdLayerPfS_S_:
	.zero		920


//--------------------- .nv.constant0._Z18executeSecondLayerPfS_S_ --------------------------
	.section	.nv.constant0._Z18executeSecondLayerPfS_S_,"a",@progbits
	.sectionflags	@""
	.align	4
.nv.constant0._Z18executeSecondLayerPfS_S_:
	.zero		920


//--------------------- .nv.constant0._Z17executeFirstLayerPfS_S_ --------------------------
	.section	.nv.constant0._Z17executeFirstLayerPfS_S_,"a",@progbits
	.sectionflags	@""
	.align	4
.nv.constant0._Z17executeFirstLayerPfS_S_:
	.zero		920


//--------------------- SYMBOLS --------------------------

	.type		.nv.reservedSmem.offset0,@object
	.size		.nv.reservedSmem.offset0,0x4
